	.headerflags	@"EF_CUDA_TEXMODE_UNIFIED EF_CUDA_64BIT_ADDRESS EF_CUDA_ACCELERATORS EF_CUDA_SM90 EF_CUDA_VIRTUAL_SM(EF_CUDA_SM90)"
	.elftype	@"ET_EXEC"


//--------------------- .nv.info                  --------------------------
	.section	.nv.info,"",@"SHT_CUDA_INFO"
	.align	4


	//----- nvinfo : EIATTR_REGCOUNT
	.align		4
        /*0000*/ 	.byte	0x04, 0x2f
        /*0002*/ 	.short	(.L_1 - .L_0)
	.align		4
.L_0:
        /*0004*/ 	.word	index@(triton_poi_fused_max_pool2d_with_indices_11)
        /*0008*/ 	.word	0x00000050


	//----- nvinfo : EIATTR_MIN_STACK_SIZE
	.align		4
.L_1:
        /*000c*/ 	.byte	0x04, 0x12
        /*000e*/ 	.short	(.L_3 - .L_2)
	.align		4
.L_2:
        /*0010*/ 	.word	index@(triton_poi_fused_max_pool2d_with_indices_11)
        /*0014*/ 	.word	0x00000000


	//----- nvinfo : EIATTR_FRAME_SIZE
	.align		4
.L_3:
        /*0018*/ 	.byte	0x04, 0x11
        /*001a*/ 	.short	(.L_5 - .L_4)
	.align		4
.L_4:
        /*001c*/ 	.word	index@(triton_poi_fused_max_pool2d_with_indices_11)
        /*0020*/ 	.word	0x00000000


	//----- nvinfo : EIATTR_MIN_STACK_SIZE
	.align		4
.L_5:
        /*0024*/ 	.byte	0x04, 0x12
        /*0026*/ 	.short	(.L_7 - .L_6)
	.align		4
.L_6:
        /*0028*/ 	.word	index@(triton_poi_fused_max_pool2d_with_indices_11)
        /*002c*/ 	.word	0x00000000
.L_7:


//--------------------- .nv.info.triton_poi_fused_max_pool2d_with_indices_11 --------------------------
	.section	.nv.info.triton_poi_fused_max_pool2d_with_indices_11,"",@"SHT_CUDA_INFO"
	.sectionflags	@""
	.align	4


	//----- nvinfo : EIATTR_CUDA_API_VERSION
	.align		4
        /*0000*/ 	.byte	0x04, 0x37
        /*0002*/ 	.short	(.L_9 - .L_8)
.L_8:
        /*0004*/ 	.word	0x0000007c


	//----- nvinfo : EIATTR_KPARAM_INFO
	.align		4
.L_9:
        /*0008*/ 	.byte	0x04, 0x17
        /*000a*/ 	.short	(.L_11 - .L_10)
.L_10:
        /*000c*/ 	.word	0x00000000
        /*0010*/ 	.short	0x0004
        /*0012*/ 	.short	0x001c
        /*0014*/ 	.byte	0x00, 0xf0, 0x11, 0x00


	//----- nvinfo : EIATTR_KPARAM_INFO
	.align		4
.L_11:
        /*0018*/ 	.byte	0x04, 0x17
        /*001a*/ 	.short	(.L_13 - .L_12)
.L_12:
        /*001c*/ 	.word	0x00000000
        /*0020*/ 	.short	0x0003
        /*0022*/ 	.short	0x0018
        /*0024*/ 	.byte	0x00, 0xf0, 0x11, 0x00


	//----- nvinfo : EIATTR_KPARAM_INFO
	.align		4
.L_13:
        /*0028*/ 	.byte	0x04, 0x17
        /*002a*/ 	.short	(.L_15 - .L_14)
.L_14:
        /*002c*/ 	.word	0x00000000
        /*0030*/ 	.short	0x0002
        /*0032*/ 	.short	0x0010
        /*0034*/ 	.byte	0x00, 0xf4, 0x21, 0x00


	//----- nvinfo : EIATTR_KPARAM_INFO
	.align		4
.L_15:
        /*0038*/ 	.byte	0x04, 0x17
        /*003a*/ 	.short	(.L_17 - .L_16)
.L_16:
        /*003c*/ 	.word	0x00000000
        /*0040*/ 	.short	0x0001
        /*0042*/ 	.short	0x0008
        /*0044*/ 	.byte	0x00, 0xf4, 0x21, 0x00


	//----- nvinfo : EIATTR_KPARAM_INFO
	.align		4
.L_17:
        /*0048*/ 	.byte	0x04, 0x17
        /*004a*/ 	.short	(.L_19 - .L_18)
.L_18:
        /*004c*/ 	.word	0x00000000
        /*0050*/ 	.short	0x0000
        /*0052*/ 	.short	0x0000
        /*0054*/ 	.byte	0x00, 0xf4, 0x21, 0x00


	//----- nvinfo : EIATTR_SPARSE_MMA_MASK
	.align		4
.L_19:
        /*0058*/ 	.byte	0x03, 0x50
        /*005a*/ 	.short	0x0000


	//----- nvinfo : EIATTR_MAXREG_COUNT
	.align		4
        /*005c*/ 	.byte	0x03, 0x1b
        /*005e*/ 	.short	0x00ff


	//----- nvinfo : EIATTR_EXIT_INSTR_OFFSETS
	.align		4
        /*0060*/ 	.byte	0x04, 0x1c
        /*0062*/ 	.short	(.L_21 - .L_20)


	//   ....[0]....
.L_20:
        /*0064*/ 	.word	0x00002fb0


	//   ....[1]....
        /*0068*/ 	.word	0x00002fd0


	//----- nvinfo : EIATTR_REQNTID
	.align		4
.L_21:
        /*006c*/ 	.byte	0x04, 0x10
        /*006e*/ 	.short	(.L_23 - .L_22)
.L_22:
        /*0070*/ 	.word	0x00000100
        /*0074*/ 	.word	0x00000001
        /*0078*/ 	.word	0x00000001


	//----- nvinfo : EIATTR_CBANK_PARAM_SIZE
	.align		4
.L_23:
        /*007c*/ 	.byte	0x03, 0x19
        /*007e*/ 	.short	0x0020


	//----- nvinfo : EIATTR_PARAM_CBANK
	.align		4
        /*0080*/ 	.byte	0x04, 0x0a
        /*0082*/ 	.short	(.L_25 - .L_24)
	.align		4
.L_24:
        /*0084*/ 	.word	index@(.nv.constant0.triton_poi_fused_max_pool2d_with_indices_11)
        /*0088*/ 	.short	0x0210
        /*008a*/ 	.short	0x0020


	//----- nvinfo : EIATTR_SW_WAR
	.align		4
.L_25:
        /*008c*/ 	.byte	0x04, 0x36
        /*008e*/ 	.short	(.L_27 - .L_26)
.L_26:
        /*0090*/ 	.word	0x00000008
.L_27:


//--------------------- .nv.callgraph             --------------------------
	.section	.nv.callgraph,"",@"SHT_CUDA_CALLGRAPH"
	.align	4
	.sectionentsize	8
	.align		4
        /*0000*/ 	.word	0x00000000
	.align		4
        /*0004*/ 	.word	0xffffffff
	.align		4
        /*0008*/ 	.word	0x00000000
	.align		4
        /*000c*/ 	.word	0xfffffffe
	.align		4
        /*0010*/ 	.word	0x00000000
	.align		4
        /*0014*/ 	.word	0xfffffffd
	.align		4
        /*0018*/ 	.word	0x00000000
	.align		4
        /*001c*/ 	.word	0xfffffffc


//--------------------- .text.triton_poi_fused_max_pool2d_with_indices_11 --------------------------
	.section	.text.triton_poi_fused_max_pool2d_with_indices_11,"ax",@progbits
	.sectionflags	@"SHF_BARRIERS=1"
	.align	128
        .global         triton_poi_fused_max_pool2d_with_indices_11
        .type           triton_poi_fused_max_pool2d_with_indices_11,@function
        .size           triton_poi_fused_max_pool2d_with_indices_11,(.L_x_1 - triton_poi_fused_max_pool2d_with_indices_11)
        .other          triton_poi_fused_max_pool2d_with_indices_11,@"STO_CUDA_ENTRY STV_DEFAULT"
triton_poi_fused_max_pool2d_with_indices_11:
.text.triton_poi_fused_max_pool2d_with_indices_11:
[----:B------:R-:W0:Y:S01]  /*0000*/  LDC R1, c[0x0][0x28] ;  /* 0x00000a00ff017b82 */ /* 0x000e220000000800 */
[----:B------:R-:W1:Y:S07]  /*0010*/  S2R R0, SR_TID.X ;  /* 0x0000000000007919 */ /* 0x000e6e0000002100 */
[----:B------:R-:W2:Y:S01]  /*0020*/  LDC.64 R46, c[0x0][0x210] ;  /* 0x00008400ff2e7b82 */ /* 0x000ea20000000a00 */
[----:B------:R-:W-:Y:S01]  /*0030*/  IMAD.MOV.U32 R15, RZ, RZ, RZ ;  /* 0x000000ffff0f7224 */ /* 0x000fe200078e00ff */
[----:B------:R-:W-:Y:S01]  /*0040*/  CS2R R18, SRZ ;  /* 0x0000000000127805 */ /* 0x000fe2000001ff00 */
[----:B------:R-:W1:Y:S01]  /*0050*/  S2R R3, SR_CTAID.X ;  /* 0x0000000000037919 */ /* 0x000e620000002500 */
[----:B------:R-:W-:Y:S01]  /*0060*/  ULDC.64 UR6, c[0x0][0x208] ;  /* 0x0000820000067ab9 */ /* 0x000fe20000000a00 */
[----:B------:R-:W3:Y:S01]  /*0070*/  S2R R2, SR_CTAID.Y ;  /* 0x0000000000027919 */ /* 0x000ee20000002600 */
[----:B-1----:R-:W-:-:S04]  /*0080*/  PRMT R4, R0, 0x6540, R3 ;  /* 0x0000654000047816 */ /* 0x002fc80000000003 */
[----:B------:R-:W-:Y:S02]  /*0090*/  SHF.R.S32.HI R5, RZ, 0x1f, R4 ;  /* 0x0000001fff057819 */ /* 0x000fe40000011404 */
[----:B------:R-:W-:Y:S02]  /*00a0*/  ISETP.GE.AND P6, PT, R4, 0x400, PT ;  /* 0x000004000400780c */ /* 0x000fe40003fc6270 */
[----:B------:R-:W-:-:S04]  /*00b0*/  LEA.HI R5, R5, R4, RZ, 0x5 ;  /* 0x0000000405057211 */ /* 0x000fc800078f28ff */
[C---:B------:R-:W-:Y:S01]  /*00c0*/  LOP3.LUT R7, R5.reuse, 0x7fffffe0, RZ, 0xc0, !PT ;  /* 0x7fffffe005077812 */ /* 0x040fe200078ec0ff */
[----:B------:R-:W-:-:S04]  /*00d0*/  IMAD.SHL.U32 R5, R5, 0x4, RZ ;  /* 0x0000000405057824 */ /* 0x000fc800078e00ff */
[----:B------:R-:W-:Y:S01]  /*00e0*/  IMAD.IADD R7, R4, 0x1, -R7 ;  /* 0x0000000104077824 */ /* 0x000fe200078e0a07 */
[----:B------:R-:W-:Y:S01]  /*00f0*/  LOP3.LUT R6, R5, 0xffffff80, RZ, 0xc0, !PT ;  /* 0xffffff8005067812 */ /* 0x000fe200078ec0ff */
[----:B---3--:R-:W-:-:S04]  /*0100*/  IMAD.SHL.U32 R5, R2, 0x10, RZ ;  /* 0x0000001002057824 */ /* 0x008fc800078e00ff */
[----:B------:R-:W-:Y:S02]  /*0110*/  IMAD R23, R7, 0x2, R6 ;  /* 0x0000000207177824 */ /* 0x000fe400078e0206 */
[----:B------:R-:W-:Y:S02]  /*0120*/  VIADD R6, R5, 0x1 ;  /* 0x0000000105067836 */ /* 0x000fe40000000000 */
[----:B------:R-:W-:Y:S02]  /*0130*/  VIADD R61, R23, 0x1 ;  /* 0x00000001173d7836 */ /* 0x000fe40000000000 */
[----:B------:R-:W-:Y:S01]  /*0140*/  IMAD R41, R2, 0x10000, R23 ;  /* 0x0001000002297824 */ /* 0x000fe200078e0217 */
[----:B------:R-:W-:Y:S01]  /*0150*/  ISETP.LT.AND P3, PT, R6, 0x100, !P6 ;  /* 0x000001000600780c */ /* 0x000fe20007761270 */
[----:B------:R-:W-:Y:S02]  /*0160*/  IMAD R61, R2, 0x10000, R61 ;  /* 0x00010000023d7824 */ /* 0x000fe400078e023d */
[----:B------:R-:W-:Y:S01]  /*0170*/  VIADD R8, R5, 0x2 ;  /* 0x0000000205087836 */ /* 0x000fe20000000000 */
[----:B------:R-:W-:Y:S01]  /*0180*/  CS2R R16, SRZ ;  /* 0x0000000000107805 */ /* 0x000fe2000001ff00 */
[----:B------:R-:W-:-:S02]  /*0190*/  VIADD R7, R41, 0x1000 ;  /* 0x0000100029077836 */ /* 0x000fc40000000000 */
[----:B------:R-:W-:Y:S01]  /*01a0*/  IMAD.MOV.U32 R60, RZ, RZ, RZ ;  /* 0x000000ffff3c7224 */ /* 0x000fe200078e00ff */
[----:B------:R-:W-:Y:S01]  /*01b0*/  ISETP.LT.AND P2, PT, R8, 0x100, !P6 ;  /* 0x000001000800780c */ /* 0x000fe20007741270 */
[----:B------:R-:W-:Y:S01]  /*01c0*/  VIADD R11, R61, 0x1000 ;  /* 0x000010003d0b7836 */ /* 0x000fe20000000000 */
[----:B------:R-:W-:Y:S01]  /*01d0*/  CS2R R58, SRZ ;  /* 0x00000000003a7805 */ /* 0x000fe2000001ff00 */
[----:B--2---:R-:W-:Y:S01]  /*01e0*/  IMAD.WIDE R6, R7, 0x4, R46 ;  /* 0x0000000407067825 */ /* 0x004fe200078e022e */
[----:B------:R-:W-:-:S03]  /*01f0*/  P2R R45, PR, RZ, 0x8 ;  /* 0x00000008ff2d7803 */ /* 0x000fc60000000000 */
[--C-:B------:R-:W-:Y:S01]  /*0200*/  IMAD.WIDE R10, R11, 0x4, R46.reuse ;  /* 0x000000040b0a7825 */ /* 0x100fe200078e022e */
[----:B------:R1:W2:Y:S03]  /*0210*/  @P3 LDG.E.EL R15, desc[UR6][R6.64] ;  /* 0x00000006060f3981 */ /* 0x0002a6000c2e1900 */
[----:B------:R-:W-:Y:S01]  /*0220*/  VIADD R9, R41, 0x2000 ;  /* 0x0000200029097836 */ /* 0x000fe20000000000 */
[----:B------:R3:W2:Y:S01]  /*0230*/  @P3 LDG.E.EL R19, desc[UR6][R10.64] ;  /* 0x000000060a133981 */ /* 0x0006a2000c2e1900 */
[----:B------:R-:W-:Y:S01]  /*0240*/  VIADD R13, R61, 0x2000 ;  /* 0x000020003d0d7836 */ /* 0x000fe20000000000 */
[----:B------:R-:W-:Y:S01]  /*0250*/  P2R R51, PR, RZ, 0x4 ;  /* 0x00000004ff337803 */ /* 0x000fe20000000000 */
[----:B------:R-:W-:-:S04]  /*0260*/  IMAD.WIDE R8, R9, 0x4, R46 ;  /* 0x0000000409087825 */ /* 0x000fc800078e022e */
[----:B------:R-:W-:Y:S01]  /*0270*/  IMAD.WIDE R12, R13, 0x4, R46 ;  /* 0x000000040d0c7825 */ /* 0x000fe200078e022e */
[----:B------:R-:W4:Y:S03]  /*0280*/  @P2 LDG.E.EL R16, desc[UR6][R8.64] ;  /* 0x0000000608102981 */ /* 0x000f26000c2e1900 */
[----:B------:R-:W-:Y:S01]  /*0290*/  VIADD R14, R5, 0x3 ;  /* 0x00000003050e7836 */ /* 0x000fe20000000000 */
[----:B------:R-:W4:Y:S04]  /*02a0*/  @P2 LDG.E.EL R18, desc[UR6][R12.64] ;  /* 0x000000060c122981 */ /* 0x000f28000c2e1900 */
[----:B------:R-:W-:Y:S01]  /*02b0*/  ISETP.LT.AND P1, PT, R14, 0x100, !P6 ;  /* 0x000001000e00780c */ /* 0x000fe20007721270 */
[----:B-1----:R-:W-:-:S02]  /*02c0*/  VIADD R7, R41, 0x3000 ;  /* 0x0000300029077836 */ /* 0x002fc40000000000 */
[----:B---3--:R-:W-:Y:S02]  /*02d0*/  VIADD R11, R61, 0x3000 ;  /* 0x000030003d0b7836 */ /* 0x008fe40000000000 */
[----:B------:R-:W-:Y:S02]  /*02e0*/  IMAD.MOV.U32 R14, RZ, RZ, RZ ;  /* 0x000000ffff0e7224 */ /* 0x000fe400078e00ff */
[----:B------:R-:W-:-:S04]  /*02f0*/  IMAD.WIDE R6, R7, 0x4, R46 ;  /* 0x0000000407067825 */ /* 0x000fc800078e022e */
[----:B------:R-:W-:Y:S02]  /*0300*/  IMAD.WIDE R10, R11, 0x4, R46 ;  /* 0x000000040b0a7825 */ /* 0x000fe400078e022e */
[----:B------:R1:W3:Y:S04]  /*0310*/  @P1 LDG.E.EL R14, desc[UR6][R6.64] ;  /* 0x00000006060e1981 */ /* 0x0002e8000c2e1900 */
[----:B------:R-:W3:Y:S01]  /*0320*/  @P1 LDG.E.EL R17, desc[UR6][R10.64] ;  /* 0x000000060a111981 */ /* 0x000ee2000c2e1900 */
[----:B------:R-:W-:-:S04]  /*0330*/  VIADD R53, R23, 0x40 ;  /* 0x0000004017357836 */ /* 0x000fc80000000000 */
[----:B------:R-:W-:-:S04]  /*0340*/  IMAD R53, R2, 0x10000, R53 ;  /* 0x0001000002357824 */ /* 0x000fc800078e0235 */
[C---:B-1----:R-:W-:Y:S02]  /*0350*/  VIADD R7, R53.reuse, 0x1000 ;  /* 0x0000100035077836 */ /* 0x042fe40000000000 */
[----:B------:R-:W-:Y:S02]  /*0360*/  VIADD R9, R53, 0x2000 ;  /* 0x0000200035097836 */ /* 0x000fe40000000000 */
[----:B------:R-:W-:-:S04]  /*0370*/  IMAD.WIDE R6, R7, 0x4, R46 ;  /* 0x0000000407067825 */ /* 0x000fc800078e022e */
[----:B------:R-:W-:Y:S01]  /*0380*/  IMAD.WIDE R8, R9, 0x4, R46 ;  /* 0x0000000409087825 */ /* 0x000fe200078e022e */
[----:B------:R-:W5:Y:S04]  /*0390*/  @P3 LDG.E.EL R60, desc[UR6][R6.64] ;  /* 0x00000006063c3981 */ /* 0x000f68000c2e1900 */
[----:B------:R-:W5:Y:S01]  /*03a0*/  @P2 LDG.E.EL R59, desc[UR6][R8.64] ;  /* 0x00000006083b2981 */ /* 0x000f62000c2e1900 */
[C---:B--2---:R-:W-:Y:S02]  /*03b0*/  FSETP.GT.AND P5, PT, R19.reuse, R15, PT ;  /* 0x0000000f1300720b */ /* 0x044fe40003fa4000 */
[----:B------:R-:W-:Y:S02]  /*03c0*/  FSETP.NAN.AND P0, PT, R19, R19, PT ;  /* 0x000000131300720b */ /* 0x000fe40003f08000 */
[----:B----4-:R-:W-:-:S09]  /*03d0*/  FSETP.GT.AND P4, PT, R18, R16, PT ;  /* 0x000000101200720b */ /* 0x010fd20003f84000 */
[----:B------:R-:W-:Y:S02]  /*03e0*/  @!P5 SEL R19, R19, R15, P0 ;  /* 0x0000000f1313d207 */ /* 0x000fe40000000000 */
[C---:B------:R-:W-:Y:S02]  /*03f0*/  FSETP.NAN.AND P0, PT, R18.reuse, R18, PT ;  /* 0x000000121200720b */ /* 0x040fe40003f08000 */
[----:B------:R-:W-:Y:S02]  /*0400*/  P2R R69, PR, RZ, 0x10 ;  /* 0x00000010ff457803 */ /* 0x000fe40000000000 */
[----:B------:R-:W-:Y:S02]  /*0410*/  @!P4 SEL R18, R18, R16, P0 ;  /* 0x000000101212c207 */ /* 0x000fe40000000000 */
[----:B---3--:R-:W-:Y:S01]  /*0420*/  FSETP.GT.AND P4, PT, R17, R14, PT ;  /* 0x0000000e1100720b */ /* 0x008fe20003f84000 */
[----:B------:R-:W-:Y:S01]  /*0430*/  VIADD R15, R53, 0x3000 ;  /* 0x00003000350f7836 */ /* 0x000fe20000000000 */
[----:B------:R-:W-:-:S11]  /*0440*/  FSETP.NAN.AND P0, PT, R17, R17, PT ;  /* 0x000000111100720b */ /* 0x000fd60003f08000 */
[----:B------:R-:W-:Y:S01]  /*0450*/  @!P4 SEL R17, R17, R14, P0 ;  /* 0x0000000e1111c207 */ /* 0x000fe20000000000 */
[----:B------:R-:W-:-:S05]  /*0460*/  IMAD.WIDE R14, R15, 0x4, R46 ;  /* 0x000000040f0e7825 */ /* 0x000fca00078e022e */
[----:B------:R1:W2:Y:S01]  /*0470*/  @P1 LDG.E.EL R58, desc[UR6][R14.64] ;  /* 0x000000060e3a1981 */ /* 0x0002a2000c2e1900 */
[-C--:B-----5:R-:W-:Y:S02]  /*0480*/  FSETP.GEU.AND P3, PT, R19, R60.reuse, PT ;  /* 0x0000003c1300720b */ /* 0x0a0fe40003f6e000 */
[----:B------:R-:W-:Y:S02]  /*0490*/  FSETP.GEU.AND P2, PT, R18, R59, PT ;  /* 0x0000003b1200720b */ /* 0x000fe40003f4e000 */
[----:B------:R-:W-:Y:S02]  /*04a0*/  P2R R31, PR, RZ, 0x2 ;  /* 0x00000002ff1f7803 */ /* 0x000fe40000000000 */
[----:B------:R-:W-:Y:S01]  /*04b0*/  FSETP.NAN.AND P0, PT, R60, R60, PT ;  /* 0x0000003c3c00720b */ /* 0x000fe20003f08000 */
[----:B------:R-:W-:-:S06]  /*04c0*/  VIADD R9, R5, 0x4 ;  /* 0x0000000405097836 */ /* 0x000fcc0000000000 */
[----:B------:R-:W-:Y:S02]  /*04d0*/  @P3 SEL R60, R60, R19, P0 ;  /* 0x000000133c3c3207 */ /* 0x000fe40000000000 */
[----:B------:R-:W-:-:S04]  /*04e0*/  FSETP.NAN.AND P0, PT, R59, R59, PT ;  /* 0x0000003b3b00720b */ /* 0x000fc80003f08000 */
[----:B------:R-:W-:Y:S01]  /*04f0*/  @P2 SEL R59, R59, R18, P0 ;  /* 0x000000123b3b2207 */ /* 0x000fe20000000000 */
[----:B------:R-:W-:Y:S02]  /*0500*/  VIADD R11, R41, 0x4000 ;  /* 0x00004000290b7836 */ /* 0x000fe40000000000 */
[----:B------:R-:W-:Y:S02]  /*0510*/  VIADD R13, R61, 0x4000 ;  /* 0x000040003d0d7836 */ /* 0x000fe40000000000 */
[----:B------:R-:W-:-:S04]  /*0520*/  IMAD.WIDE R10, R11, 0x4, R46 ;  /* 0x000000040b0a7825 */ /* 0x000fc800078e022e */
[----:B------:R-:W-:Y:S01]  /*0530*/  IMAD.WIDE R12, R13, 0x4, R46 ;  /* 0x000000040d0c7825 */ /* 0x000fe200078e022e */
[----:B------:R-:W-:-:S03]  /*0540*/  CS2R R56, SRZ ;  /* 0x0000000000387805 */ /* 0x000fc6000001ff00 */
[----:B-1----:R-:W-:-:S04]  /*0550*/  VIADD R15, R53, 0x4000 ;  /* 0x00004000350f7836 */ /* 0x002fc80000000000 */
[----:B------:R-:W-:Y:S01]  /*0560*/  IMAD.WIDE R14, R15, 0x4, R46 ;  /* 0x000000040f0e7825 */ /* 0x000fe200078e022e */
[-C--:B--2---:R-:W-:Y:S02]  /*0570*/  FSETP.GEU.AND P1, PT, R17, R58.reuse, PT ;  /* 0x0000003a1100720b */ /* 0x084fe40003f2e000 */
[----:B------:R-:W-:Y:S02]  /*0580*/  FSETP.NAN.AND P0, PT, R58, R58, PT ;  /* 0x0000003a3a00720b */ /* 0x000fe40003f08000 */
[----:B------:R-:W-:-:S09]  /*0590*/  P2R R8, PR, RZ, 0x2 ;  /* 0x00000002ff087803 */ /* 0x000fd20000000000 */
[----:B------:R-:W-:Y:S02]  /*05a0*/  @P1 SEL R58, R58, R17, P0 ;  /* 0x000000113a3a1207 */ /* 0x000fe40000000000 */
[----:B------:R-:W-:Y:S02]  /*05b0*/  ISETP.LT.AND P1, PT, R9, 0x100, !P6 ;  /* 0x000001000900780c */ /* 0x000fe40007721270 */
[----:B------:R-:W-:-:S11]  /*05c0*/  CS2R R16, SRZ ;  /* 0x0000000000107805 */ /* 0x000fd6000001ff00 */
[----:B------:R1:W2:Y:S04]  /*05d0*/  @P1 LDG.E.EL R16, desc[UR6][R10.64] ;  /* 0x000000060a101981 */ /* 0x0002a8000c2e1900 */
[----:B------:R3:W2:Y:S04]  /*05e0*/  @P1 LDG.E.EL R17, desc[UR6][R12.64] ;  /* 0x000000060c111981 */ /* 0x0006a8000c2e1900 */
[----:B------:R-:W4:Y:S01]  /*05f0*/  @P1 LDG.E.EL R57, desc[UR6][R14.64] ;  /* 0x000000060e391981 */ /* 0x000f22000c2e1900 */
[----:B------:R-:W-:Y:S02]  /*0600*/  P2R R7, PR, RZ, 0x4 ;  /* 0x00000004ff077803 */ /* 0x000fe40000000000 */
[----:B------:R-:W-:Y:S01]  /*0610*/  P2R R54, PR, RZ, 0x2 ;  /* 0x00000002ff367803 */ /* 0x000fe20000000000 */
[----:B-1----:R-:W-:-:S02]  /*0620*/  VIADD R11, R41, 0x5000 ;  /* 0x00005000290b7836 */ /* 0x002fc40000000000 */
[----:B---3--:R-:W-:Y:S02]  /*0630*/  VIADD R13, R61, 0x5000 ;  /* 0x000050003d0d7836 */ /* 0x008fe40000000000 */
[----:B------:R-:W-:Y:S02]  /*0640*/  IMAD.MOV.U32 R18, RZ, RZ, RZ ;  /* 0x000000ffff127224 */ /* 0x000fe400078e00ff */
[----:B------:R-:W-:-:S04]  /*0650*/  IMAD.WIDE R10, R11, 0x4, R46 ;  /* 0x000000040b0a7825 */ /* 0x000fc800078e022e */
[----:B------:R-:W-:Y:S01]  /*0660*/  IMAD.WIDE R12, R13, 0x4, R46 ;  /* 0x000000040d0c7825 */ /* 0x000fe200078e022e */
[C---:B--2---:R-:W-:Y:S02]  /*0670*/  FSETP.GT.AND P2, PT, R17.reuse, R16, PT ;  /* 0x000000101100720b */ /* 0x044fe40003f44000 */
[----:B------:R-:W-:-:S11]  /*0680*/  FSETP.NAN.AND P0, PT, R17, R17, PT ;  /* 0x000000111100720b */ /* 0x000fd60003f08000 */
[----:B------:R-:W-:-:S04]  /*0690*/  @!P2 SEL R17, R17, R16, P0 ;  /* 0x000000101111a207 */ /* 0x000fc80000000000 */
[-C--:B----4-:R-:W-:Y:S01]  /*06a0*/  FSETP.GEU.AND P1, PT, R17, R57.reuse, PT ;  /* 0x000000391100720b */ /* 0x090fe20003f2e000 */
[----:B------:R-:W-:Y:S01]  /*06b0*/  VIADD R16, R5, 0x5 ;  /* 0x0000000505107836 */ /* 0x000fe20000000000 */
[----:B------:R-:W-:Y:S02]  /*06c0*/  FSETP.NAN.AND P0, PT, R57, R57, PT ;  /* 0x000000393900720b */ /* 0x000fe40003f08000 */
[----:B------:R-:W-:-:S09]  /*06d0*/  P2R R9, PR, RZ, 0x2 ;  /* 0x00000002ff097803 */ /* 0x000fd20000000000 */
[----:B------:R-:W-:Y:S02]  /*06e0*/  @P1 SEL R57, R57, R17, P0 ;  /* 0x0000001139391207 */ /* 0x000fe40000000000 */
[----:B------:R-:W-:Y:S01]  /*06f0*/  ISETP.LT.AND P1, PT, R16, 0x100, !P6 ;  /* 0x000001001000780c */ /* 0x000fe20007721270 */
[----:B------:R-:W-:-:S12]  /*0700*/  IMAD.MOV.U32 R17, RZ, RZ, RZ ;  /* 0x000000ffff117224 */ /* 0x000fd800078e00ff */
[----:B------:R-:W2:Y:S04]  /*0710*/  @P1 LDG.E.EL R17, desc[UR6][R10.64] ;  /* 0x000000060a111981 */ /* 0x000ea8000c2e1900 */
[----:B------:R-:W2:Y:S01]  /*0720*/  @P1 LDG.E.EL R18, desc[UR6][R12.64] ;  /* 0x000000060c121981 */ /* 0x000ea2000c2e1900 */
[----:B------:R-:W-:Y:S02]  /*0730*/  P2R R71, PR, RZ, 0x4 ;  /* 0x00000004ff477803 */ /* 0x000fe40000000000 */
[C---:B--2---:R-:W-:Y:S02]  /*0740*/  FSETP.GT.AND P2, PT, R18.reuse, R17, PT ;  /* 0x000000111200720b */ /* 0x044fe40003f44000 */
[----:B------:R-:W-:-:S11]  /*0750*/  FSETP.NAN.AND P0, PT, R18, R18, PT ;  /* 0x000000121200720b */ /* 0x000fd60003f08000 */
[----:B------:R-:W-:Y:S01]  /*0760*/  @!P2 SEL R18, R18, R17, P0 ;  /* 0x000000111212a207 */ /* 0x000fe20000000000 */
[----:B------:R-:W-:-:S04]  /*0770*/  VIADD R17, R53, 0x5000 ;  /* 0x0000500035117836 */ /* 0x000fc80000000000 */
[----:B------:R-:W-:-:S05]  /*0780*/  IMAD.WIDE R16, R17, 0x4, R46 ;  /* 0x0000000411107825 */ /* 0x000fca00078e022e */
[----:B------:R1:W2:Y:S01]  /*0790*/  @P1 LDG.E.EL R56, desc[UR6][R16.64] ;  /* 0x0000000610381981 */ /* 0x0002a2000c2e1900 */
[----:B------:R-:W-:Y:S01]  /*07a0*/  P2R R30, PR, RZ, 0x2 ;  /* 0x00000002ff1e7803 */ /* 0x000fe20000000000 */
[----:B------:R-:W-:Y:S02]  /*07b0*/  VIADD R11, R5, 0x6 ;  /* 0x00000006050b7836 */ /* 0x000fe40000000000 */
[----:B------:R-:W-:Y:S02]  /*07c0*/  VIADD R13, R41, 0x6000 ;  /* 0x00006000290d7836 */ /* 0x000fe40000000000 */
[----:B------:R-:W-:Y:S02]  /*07d0*/  VIADD R15, R61, 0x6000 ;  /* 0x000060003d0f7836 */ /* 0x000fe40000000000 */
[----:B------:R-:W-:-:S04]  /*07e0*/  IMAD.WIDE R12, R13, 0x4, R46 ;  /* 0x000000040d0c7825 */ /* 0x000fc800078e022e */
[----:B------:R-:W-:-:S04]  /*07f0*/  IMAD.WIDE R14, R15, 0x4, R46 ;  /* 0x000000040f0e7825 */ /* 0x000fc800078e022e */
[----:B-1----:R-:W-:Y:S02]  /*0800*/  VIADD R17, R53, 0x6000 ;  /* 0x0000600035117836 */ /* 0x002fe40000000000 */
[----:B------:R-:W-:Y:S02]  /*0810*/  IMAD.MOV.U32 R55, RZ, RZ, RZ ;  /* 0x000000ffff377224 */ /* 0x000fe400078e00ff */
        /* <DEDUP_REMOVED lines=9> */
[----:B------:R4:W5:Y:S01]  /*08b0*/  @P1 LDG.E.EL R55, desc[UR6][R16.64] ;  /* 0x0000000610371981 */ /* 0x000962000c2e1900 */
[----:B------:R-:W-:Y:S02]  /*08c0*/  P2R R72, PR, RZ, 0x4 ;  /* 0x00000004ff487803 */ /* 0x000fe40000000000 */
[----:B------:R-:W-:Y:S01]  /*08d0*/  P2R R48, PR, RZ, 0x2 ;  /* 0x00000002ff307803 */ /* 0x000fe20000000000 */
[----:B-1----:R-:W-:-:S02]  /*08e0*/  VIADD R13, R41, 0x7000 ;  /* 0x00007000290d7836 */ /* 0x002fc40000000000 */
[----:B---3--:R-:W-:Y:S01]  /*08f0*/  VIADD R15, R61, 0x7000 ;  /* 0x000070003d0f7836 */ /* 0x008fe20000000000 */
[----:B------:R-:W-:Y:S01]  /*0900*/  CS2R R20, SRZ ;  /* 0x0000000000147805 */ /* 0x000fe2000001ff00 */
[----:B------:R-:W-:-:S04]  /*0910*/  IMAD.WIDE R12, R13, 0x4, R46 ;  /* 0x000000040d0c7825 */ /* 0x000fc800078e022e */
[----:B------:R-:W-:-:S04]  /*0920*/  IMAD.WIDE R14, R15, 0x4, R46 ;  /* 0x000000040f0e7825 */ /* 0x000fc800078e022e */
[----:B----4-:R-:W-:Y:S02]  /*0930*/  VIADD R17, R53, 0x7000 ;  /* 0x0000700035117836 */ /* 0x010fe40000000000 */
[----:B------:R-:W-:Y:S02]  /*0940*/  IMAD.MOV.U32 R28, RZ, RZ, RZ ;  /* 0x000000ffff1c7224 */ /* 0x000fe400078e00ff */
[----:B------:R-:W-:Y:S01]  /*0950*/  IMAD.WIDE R16, R17, 0x4, R46 ;  /* 0x0000000411107825 */ /* 0x000fe200078e022e */
[C---:B--2---:R-:W-:Y:S02]  /*0960*/  FSETP.GT.AND P2, PT, R19.reuse, R18, PT ;  /* 0x000000121300720b */ /* 0x044fe40003f44000 */
[----:B------:R-:W-:-:S11]  /*0970*/  FSETP.NAN.AND P0, PT, R19, R19, PT ;  /* 0x000000131300720b */ /* 0x000fd60003f08000 */
[----:B------:R-:W-:-:S04]  /*0980*/  @!P2 SEL R19, R19, R18, P0 ;  /* 0x000000121313a207 */ /* 0x000fc80000000000 */
[-C--:B-----5:R-:W-:Y:S01]  /*0990*/  FSETP.GEU.AND P1, PT, R19, R55.reuse, PT ;  /* 0x000000371300720b */ /* 0x0a0fe20003f2e000 */
[----:B------:R-:W-:Y:S01]  /*09a0*/  VIADD R18, R5, 0x7 ;  /* 0x0000000705127836 */ /* 0x000fe20000000000 */
[----:B------:R-:W-:Y:S02]  /*09b0*/  FSETP.NAN.AND P0, PT, R55, R55, PT ;  /* 0x000000373700720b */ /* 0x000fe40003f08000 */
[----:B------:R-:W-:-:S09]  /*09c0*/  P2R R11, PR, RZ, 0x2 ;  /* 0x00000002ff0b7803 */ /* 0x000fd20000000000 */
[----:B------:R-:W-:Y:S02]  /*09d0*/  @P1 SEL R55, R55, R19, P0 ;  /* 0x0000001337371207 */ /* 0x000fe40000000000 */
[----:B------:R-:W-:Y:S01]  /*09e0*/  ISETP.LT.AND P1, PT, R18, 0x100, !P6 ;  /* 0x000001001200780c */ /* 0x000fe20007721270 */
[----:B------:R-:W-:-:S12]  /*09f0*/  IMAD.MOV.U32 R19, RZ, RZ, RZ ;  /* 0x000000ffff137224 */ /* 0x000fd800078e00ff */
[----:B------:R-:W2:Y:S04]  /*0a00*/  @P1 LDG.E.EL R19, desc[UR6][R12.64] ;  /* 0x000000060c131981 */ /* 0x000ea8000c2e1900 */
[----:B------:R1:W2:Y:S04]  /*0a10*/  @P1 LDG.E.EL R20, desc[UR6][R14.64] ;  /* 0x000000060e141981 */ /* 0x0002a8000c2e1900 */
[----:B------:R-:W3:Y:S01]  /*0a20*/  @P1 LDG.E.EL R28, desc[UR6][R16.64] ;  /* 0x00000006101c1981 */ /* 0x000ee2000c2e1900 */
[----:B------:R-:W-:Y:S02]  /*0a30*/  P2R R73, PR, RZ, 0x4 ;  /* 0x00000004ff497803 */ /* 0x000fe40000000000 */
[----:B------:R-:W-:Y:S01]  /*0a40*/  P2R R49, PR, RZ, 0x2 ;  /* 0x00000002ff317803 */ /* 0x000fe20000000000 */
[----:B-1----:R-:W-:Y:S01]  /*0a50*/  VIADD R15, R61, 0x8000 ;  /* 0x000080003d0f7836 */ /* 0x002fe20000000000 */
[----:B------:R-:W-:-:S03]  /*0a60*/  CS2R R42, SRZ ;  /* 0x00000000002a7805 */ /* 0x000fc6000001ff00 */
[----:B------:R-:W-:Y:S01]  /*0a70*/  IMAD.WIDE R14, R15, 0x4, R46 ;  /* 0x000000040f0e7825 */ /* 0x000fe200078e022e */
[C---:B--2---:R-:W-:Y:S02]  /*0a80*/  FSETP.GT.AND P2, PT, R20.reuse, R19, PT ;  /* 0x000000131400720b */ /* 0x044fe40003f44000 */
[----:B------:R-:W-:-:S11]  /*0a90*/  FSETP.NAN.AND P0, PT, R20, R20, PT ;  /* 0x000000141400720b */ /* 0x000fd60003f08000 */
[----:B------:R-:W-:-:S04]  /*0aa0*/  @!P2 SEL R20, R20, R19, P0 ;  /* 0x000000131414a207 */ /* 0x000fc80000000000 */
[-C--:B---3--:R-:W-:Y:S02]  /*0ab0*/  FSETP.GEU.AND P1, PT, R20, R28.reuse, PT ;  /* 0x0000001c1400720b */ /* 0x088fe40003f2e000 */
[----:B------:R-:W-:Y:S02]  /*0ac0*/  FSETP.NAN.AND P0, PT, R28, R28, PT ;  /* 0x0000001c1c00720b */ /* 0x000fe40003f08000 */
[----:B------:R-:W-:-:S09]  /*0ad0*/  P2R R13, PR, RZ, 0x2 ;  /* 0x00000002ff0d7803 */ /* 0x000fd20000000000 */
[----:B------:R-:W-:Y:S01]  /*0ae0*/  @P1 SEL R28, R28, R20, P0 ;  /* 0x000000141c1c1207 */ /* 0x000fe20000000000 */
[----:B------:R-:W-:-:S05]  /*0af0*/  VIADD R20, R5, 0x8 ;  /* 0x0000000805147836 */ /* 0x000fca0000000000 */
[----:B------:R-:W-:Y:S01]  /*0b00*/  ISETP.LT.AND P1, PT, R20, 0x100, !P6 ;  /* 0x000001001400780c */ /* 0x000fe20007721270 */
[----:B------:R-:W-:-:S04]  /*0b10*/  VIADD R19, R41, 0x8000 ;  /* 0x0000800029137836 */ /* 0x000fc80000000000 */
[----:B------:R-:W-:-:S08]  /*0b20*/  IMAD.WIDE R18, R19, 0x4, R46 ;  /* 0x0000000413127825 */ /* 0x000fd000078e022e */
[----:B------:R1:W2:Y:S04]  /*0b30*/  @P1 LDG.E.EL R21, desc[UR6][R18.64] ;  /* 0x0000000612151981 */ /* 0x0002a8000c2e1900 */
[----:B------:R-:W2:Y:S01]  /*0b40*/  @P1 LDG.E.EL R42, desc[UR6][R14.64] ;  /* 0x000000060e2a1981 */ /* 0x000ea2000c2e1900 */
[----:B------:R-:W-:Y:S01]  /*0b50*/  P2R R39, PR, RZ, 0x2 ;  /* 0x00000002ff277803 */ /* 0x000fe20000000000 */
[----:B------:R-:W-:Y:S01]  /*0b60*/  VIADD R22, R5, 0x9 ;  /* 0x0000000905167836 */ /* 0x000fe20000000000 */
[----:B------:R-:W-:-:S04]  /*0b70*/  P2R R68, PR, RZ, 0x20 ;  /* 0x00000020ff447803 */ /* 0x000fc80000000000 */
[----:B------:R-:W-:Y:S01]  /*0b80*/  ISETP.LT.AND P5, PT, R22, 0x100, !P6 ;  /* 0x000001001600780c */ /* 0x000fe200077a1270 */
[----:B------:R-:W-:Y:S01]  /*0b90*/  VIADD R17, R41, 0x9000 ;  /* 0x0000900029117836 */ /* 0x000fe20000000000 */
[----:B------:R-:W-:Y:S01]  /*0ba0*/  CS2R R24, SRZ ;  /* 0x0000000000187805 */ /* 0x000fe2000001ff00 */
[----:B------:R-:W-:Y:S02]  /*0bb0*/  VIADD R22, R5, 0xa ;  /* 0x0000000a05167836 */ /* 0x000fe40000000000 */
[----:B------:R-:W-:Y:S01]  /*0bc0*/  IMAD.WIDE R16, R17, 0x4, R46 ;  /* 0x0000000411107825 */ /* 0x000fe200078e022e */
[----:B------:R-:W-:Y:S02]  /*0bd0*/  P2R R70, PR, RZ, 0x10 ;  /* 0x00000010ff467803 */ /* 0x000fe40000000000 */
[----:B------:R-:W-:-:S05]  /*0be0*/  ISETP.LT.AND P4, PT, R22, 0x100, !P6 ;  /* 0x000001001600780c */ /* 0x000fca0007781270 */
[----:B------:R3:W4:Y:S01]  /*0bf0*/  @P5 LDG.E.EL R24, desc[UR6][R16.64] ;  /* 0x0000000610185981 */ /* 0x000722000c2e1900 */
[----:B-1----:R-:W-:Y:S02]  /*0c00*/  VIADD R19, R41, 0xa000 ;  /* 0x0000a00029137836 */ /* 0x002fe40000000000 */
[----:B------:R-:W-:Y:S02]  /*0c10*/  VIADD R27, R61, 0xa000 ;  /* 0x0000a0003d1b7836 */ /* 0x000fe40000000000 */
[----:B------:R-:W-:Y:S02]  /*0c20*/  IMAD.MOV.U32 R44, RZ, RZ, RZ ;  /* 0x000000ffff2c7224 */ /* 0x000fe400078e00ff */
[----:B------:R-:W-:-:S04]  /*0c30*/  IMAD.WIDE R18, R19, 0x4, R46 ;  /* 0x0000000413127825 */ /* 0x000fc800078e022e */
[----:B---3--:R-:W-:Y:S01]  /*0c40*/  IMAD.WIDE R16, R27, 0x4, R46 ;  /* 0x000000041b107825 */ /* 0x008fe200078e022e */
[----:B------:R-:W3:Y:S04]  /*0c50*/  @P4 LDG.E.EL R25, desc[UR6][R18.64] ;  /* 0x0000000612194981 */ /* 0x000ee8000c2e1900 */
[----:B------:R-:W3:Y:S01]  /*0c60*/  @P4 LDG.E.EL R44, desc[UR6][R16.64] ;  /* 0x00000006102c4981 */ /* 0x000ee2000c2e1900 */
[C---:B--2---:R-:W-:Y:S02]  /*0c70*/  FSETP.GT.AND P1, PT, R42.reuse, R21, PT ;  /* 0x000000152a00720b */ /* 0x044fe40003f24000 */
[----:B------:R-:W-:-:S11]  /*0c80*/  FSETP.NAN.AND P0, PT, R42, R42, PT ;  /* 0x0000002a2a00720b */ /* 0x000fd60003f08000 */
[----:B------:R-:W-:Y:S01]  /*0c90*/  @!P1 SEL R42, R42, R21, P0 ;  /* 0x000000152a2a9207 */ /* 0x000fe20000000000 */
[----:B------:R-:W-:-:S04]  /*0ca0*/  VIADD R21, R61, 0x9000 ;  /* 0x000090003d157836 */ /* 0x000fc80000000000 */
[----:B------:R-:W-:-:S05]  /*0cb0*/  IMAD.WIDE R20, R21, 0x4, R46 ;  /* 0x0000000415147825 */ /* 0x000fca00078e022e */
[----:B------:R1:W4:Y:S01]  /*0cc0*/  @P5 LDG.E.EL R43, desc[UR6][R20.64] ;  /* 0x00000006142b5981 */ /* 0x000322000c2e1900 */
[----:B------:R-:W-:Y:S01]  /*0cd0*/  P2R R14, PR, RZ, 0x2 ;  /* 0x00000002ff0e7803 */ /* 0x000fe20000000000 */
[----:B------:R-:W-:Y:S01]  /*0ce0*/  VIADD R22, R5, 0xb ;  /* 0x0000000b05167836 */ /* 0x000fe20000000000 */
[----:B------:R-:W-:-:S04]  /*0cf0*/  P2R R6, PR, RZ, 0x8 ;  /* 0x00000008ff067803 */ /* 0x000fc80000000000 */
[----:B------:R-:W-:Y:S01]  /*0d00*/  ISETP.LT.AND P3, PT, R22, 0x100, !P6 ;  /* 0x000001001600780c */ /* 0x000fe20007761270 */
[----:B-1----:R-:W-:Y:S01]  /*0d10*/  VIADD R21, R41, 0xb000 ;  /* 0x0000b00029157836 */ /* 0x002fe20000000000 */
[----:B------:R-:W-:Y:S01]  /*0d20*/  CS2R R64, SRZ ;  /* 0x0000000000407805 */ /* 0x000fe2000001ff00 */
[----:B------:R-:W-:Y:S02]  /*0d30*/  VIADD R22, R5, 0xc ;  /* 0x0000000c05167836 */ /* 0x000fe40000000000 */
[----:B------:R-:W-:Y:S01]  /*0d40*/  IMAD.WIDE R20, R21, 0x4, R46 ;  /* 0x0000000415147825 */ /* 0x000fe200078e022e */
[----:B------:R-:W-:Y:S02]  /*0d50*/  P2R R12, PR, RZ, 0x4 ;  /* 0x00000004ff0c7803 */ /* 0x000fe40000000000 */
[----:B------:R-:W-:Y:S01]  /*0d60*/  ISETP.LT.AND P2, PT, R22, 0x100, !P6 ;  /* 0x000001001600780c */ /* 0x000fe20007741270 */
[----:B------:R-:W-:Y:S02]  /*0d70*/  VIADD R17, R41, 0xc000 ;  /* 0x0000c00029117836 */ /* 0x000fe40000000000 */
[----:B------:R-:W-:-:S02]  /*0d80*/  VIADD R29, R61, 0xc000 ;  /* 0x0000c0003d1d7836 */ /* 0x000fc40000000000 */
[----:B------:R-:W-:Y:S02]  /*0d90*/  IMAD.MOV.U32 R66, RZ, RZ, RZ ;  /* 0x000000ffff427224 */ /* 0x000fe400078e00ff */
[----:B------:R-:W-:Y:S01]  /*0da0*/  IMAD.WIDE R16, R17, 0x4, R46 ;  /* 0x0000000411107825 */ /* 0x000fe200078e022e */
[C---:B----4-:R-:W-:Y:S02]  /*0db0*/  FSETP.GT.AND P1, PT, R43.reuse, R24, PT ;  /* 0x000000182b00720b */ /* 0x050fe40003f24000 */
[----:B------:R-:W-:Y:S02]  /*0dc0*/  FSETP.NAN.AND P0, PT, R43, R43, PT ;  /* 0x0000002b2b00720b */ /* 0x000fe40003f08000 */
[----:B------:R-:W-:-:S09]  /*0dd0*/  P2R R15, PR, RZ, 0x2 ;  /* 0x00000002ff0f7803 */ /* 0x000fd20000000000 */
[----:B------:R-:W-:Y:S02]  /*0de0*/  @!P1 SEL R43, R43, R24, P0 ;  /* 0x000000182b2b9207 */ /* 0x000fe40000000000 */
[C---:B---3--:R-:W-:Y:S02]  /*0df0*/  FSETP.GT.AND P1, PT, R44.reuse, R25, PT ;  /* 0x000000192c00720b */ /* 0x048fe40003f24000 */
[----:B------:R-:W-:Y:S01]  /*0e00*/  FSETP.NAN.AND P0, PT, R44, R44, PT ;  /* 0x0000002c2c00720b */ /* 0x000fe20003f08000 */
[----:B------:R-:W-:-:S06]  /*0e10*/  IMAD.MOV.U32 R24, RZ, RZ, RZ ;  /* 0x000000ffff187224 */ /* 0x000fcc00078e00ff */
[----:B------:R1:W2:Y:S04]  /*0e20*/  @P3 LDG.E.EL R24, desc[UR6][R20.64] ;  /* 0x0000000614183981 */ /* 0x0002a8000c2e1900 */
[----:B------:R-:W-:Y:S01]  /*0e30*/  @!P1 SEL R44, R44, R25, P0 ;  /* 0x000000192c2c9207 */ /* 0x000fe20000000000 */
[----:B------:R-:W-:-:S04]  /*0e40*/  VIADD R25, R61, 0xb000 ;  /* 0x0000b0003d197836 */ /* 0x000fc80000000000 */
[----:B------:R-:W-:-:S05]  /*0e50*/  IMAD.WIDE R18, R25, 0x4, R46 ;  /* 0x0000000419127825 */ /* 0x000fca00078e022e */
[----:B------:R3:W2:Y:S01]  /*0e60*/  @P3 LDG.E.EL R65, desc[UR6][R18.64] ;  /* 0x0000000612413981 */ /* 0x0006a2000c2e1900 */
[----:B------:R-:W-:Y:S02]  /*0e70*/  IMAD.MOV.U32 R25, RZ, RZ, RZ ;  /* 0x000000ffff197224 */ /* 0x000fe400078e00ff */
[----:B-1----:R-:W-:-:S04]  /*0e80*/  IMAD.WIDE R20, R29, 0x4, R46 ;  /* 0x000000041d147825 */ /* 0x002fc800078e022e */
[----:B------:R-:W4:Y:S04]  /*0e90*/  @P2 LDG.E.EL R25, desc[UR6][R16.64] ;  /* 0x0000000610192981 */ /* 0x000f28000c2e1900 */
[----:B------:R-:W4:Y:S01]  /*0ea0*/  @P2 LDG.E.EL R66, desc[UR6][R20.64] ;  /* 0x0000000614422981 */ /* 0x000f22000c2e1900 */
[----:B------:R-:W-:Y:S01]  /*0eb0*/  P2R R32, PR, RZ, 0x2 ;  /* 0x00000002ff207803 */ /* 0x000fe20000000000 */
[----:B------:R-:W-:Y:S02]  /*0ec0*/  VIADD R22, R5, 0xd ;  /* 0x0000000d05167836 */ /* 0x000fe40000000000 */
[----:B---3--:R-:W-:Y:S02]  /*0ed0*/  VIADD R19, R41, 0xd000 ;  /* 0x0000d00029137836 */ /* 0x008fe40000000000 */
[----:B------:R-:W-:-:S02]  /*0ee0*/  IMAD.MOV.U32 R29, RZ, RZ, RZ ;  /* 0x000000ffff1d7224 */ /* 0x000fc400078e00ff */
[----:B------:R-:W-:Y:S01]  /*0ef0*/  IMAD.WIDE R18, R19, 0x4, R46 ;  /* 0x0000000413127825 */ /* 0x000fe200078e022e */
[C---:B--2---:R-:W-:Y:S02]  /*0f00*/  FSETP.GT.AND P1, PT, R65.reuse, R24, PT ;  /* 0x000000184100720b */ /* 0x044fe40003f24000 */
[----:B------:R-:W-:Y:S02]  /*0f10*/  FSETP.NAN.AND P0, PT, R65, R65, PT ;  /* 0x000000414100720b */ /* 0x000fe40003f08000 */
[----:B------:R-:W-:-:S09]  /*0f20*/  P2R R33, PR, RZ, 0x2 ;  /* 0x00000002ff217803 */ /* 0x000fd20000000000 */
[----:B------:R-:W-:Y:S02]  /*0f30*/  @!P1 SEL R65, R65, R24, P0 ;  /* 0x0000001841419207 */ /* 0x000fe40000000000 */
[C---:B----4-:R-:W-:Y:S02]  /*0f40*/  FSETP.GT.AND P1, PT, R66.reuse, R25, PT ;  /* 0x000000194200720b */ /* 0x050fe40003f24000 */
[----:B------:R-:W-:Y:S02]  /*0f50*/  FSETP.NAN.AND P0, PT, R66, R66, PT ;  /* 0x000000424200720b */ /* 0x000fe40003f08000 */
[----:B------:R-:W-:Y:S01]  /*0f60*/  P2R R34, PR, RZ, 0x2 ;  /* 0x00000002ff227803 */ /* 0x000fe20000000000 */
[----:B------:R-:W-:-:S08]  /*0f70*/  IMAD.MOV.U32 R24, RZ, RZ, RZ ;  /* 0x000000ffff187224 */ /* 0x000fd000078e00ff */
[----:B------:R-:W-:Y:S02]  /*0f80*/  @!P1 SEL R66, R66, R25, P0 ;  /* 0x0000001942429207 */ /* 0x000fe40000000000 */
[----:B------:R-:W-:Y:S01]  /*0f90*/  ISETP.LT.AND P1, PT, R22, 0x100, !P6 ;  /* 0x000001001600780c */ /* 0x000fe20007721270 */
[----:B------:R-:W-:-:S04]  /*0fa0*/  VIADD R25, R61, 0xd000 ;  /* 0x0000d0003d197836 */ /* 0x000fc80000000000 */
[----:B------:R-:W-:-:S08]  /*0fb0*/  IMAD.WIDE R16, R25, 0x4, R46 ;  /* 0x0000000419107825 */ /* 0x000fd000078e022e */
[----:B------:R1:W2:Y:S04]  /*0fc0*/  @P1 LDG.E.EL R24, desc[UR6][R18.64] ;  /* 0x0000000612181981 */ /* 0x0002a8000c2e1900 */
[----:B------:R-:W2:Y:S01]  /*0fd0*/  @P1 LDG.E.EL R29, desc[UR6][R16.64] ;  /* 0x00000006101d1981 */ /* 0x000ea2000c2e1900 */
[----:B------:R-:W-:Y:S01]  /*0fe0*/  P2R R27, PR, RZ, 0x10 ;  /* 0x00000010ff1b7803 */ /* 0x000fe20000000000 */
[----:B------:R-:W-:Y:S02]  /*0ff0*/  VIADD R20, R5, 0xe ;  /* 0x0000000e05147836 */ /* 0x000fe40000000000 */
[----:B------:R-:W-:Y:S02]  /*1000*/  VIADD R25, R41, 0xe000 ;  /* 0x0000e00029197836 */ /* 0x000fe40000000000 */
[----:B------:R-:W-:-:S02]  /*1010*/  VIADD R37, R61, 0xe000 ;  /* 0x0000e0003d257836 */ /* 0x000fc40000000000 */
[----:B------:R-:W-:Y:S02]  /*1020*/  IMAD.MOV.U32 R21, RZ, RZ, RZ ;  /* 0x000000ffff157224 */ /* 0x000fe400078e00ff */
[----:B------:R-:W-:Y:S02]  /*1030*/  IMAD.MOV.U32 R22, RZ, RZ, RZ ;  /* 0x000000ffff167224 */ /* 0x000fe400078e00ff */
[----:B-1----:R-:W-:Y:S01]  /*1040*/  IMAD.WIDE R18, R37, 0x4, R46 ;  /* 0x0000000425127825 */ /* 0x002fe200078e022e */
[C---:B--2---:R-:W-:Y:S02]  /*1050*/  FSETP.GT.AND P4, PT, R29.reuse, R24, PT ;  /* 0x000000181d00720b */ /* 0x044fe40003f84000 */
[----:B------:R-:W-:-:S11]  /*1060*/  FSETP.NAN.AND P0, PT, R29, R29, PT ;  /* 0x0000001d1d00720b */ /* 0x000fd60003f08000 */
[----:B------:R-:W-:Y:S02]  /*1070*/  @!P4 SEL R29, R29, R24, P0 ;  /* 0x000000181d1dc207 */ /* 0x000fe40000000000 */
[----:B------:R-:W-:Y:S01]  /*1080*/  ISETP.LT.AND P0, PT, R20, 0x100, !P6 ;  /* 0x000001001400780c */ /* 0x000fe20007701270 */
[----:B------:R-:W-:-:S12]  /*1090*/  IMAD.WIDE R24, R25, 0x4, R46 ;  /* 0x0000000419187825 */ /* 0x000fd800078e022e */
[----:B------:R-:W2:Y:S04]  /*10a0*/  @P0 LDG.E.EL R21, desc[UR6][R24.64] ;  /* 0x0000000618150981 */ /* 0x000ea8000c2e1900 */
[----:B------:R1:W2:Y:S01]  /*10b0*/  @P0 LDG.E.EL R22, desc[UR6][R18.64] ;  /* 0x0000000612160981 */ /* 0x0002a2000c2e1900 */
[----:B------:R-:W-:Y:S02]  /*10c0*/  P2R R26, PR, RZ, 0x20 ;  /* 0x00000020ff1a7803 */ /* 0x000fe40000000000 */
[----:B------:R-:W-:Y:S02]  /*10d0*/  P2R R35, PR, RZ, 0x10 ;  /* 0x00000010ff237803 */ /* 0x000fe40000000000 */
[----:B------:R-:W-:Y:S01]  /*10e0*/  CS2R R62, SRZ ;  /* 0x00000000003e7805 */ /* 0x000fe2000001ff00 */
[----:B------:R-:W-:-:S02]  /*10f0*/  IMAD.MOV.U32 R52, RZ, RZ, RZ ;  /* 0x000000ffff347224 */ /* 0x000fc400078e00ff */
[----:B------:R-:W-:-:S04]  /*1100*/  IMAD.WIDE R16, R61, 0x4, R46 ;  /* 0x000000043d107825 */ /* 0x000fc800078e022e */
[----:B-1----:R-:W-:Y:S02]  /*1110*/  VIADD R18, R5, 0xf ;  /* 0x0000000f05127836 */ /* 0x002fe40000000000 */
[----:B------:R-:W-:Y:S02]  /*1120*/  VIADD R25, R41, 0xf000 ;  /* 0x0000f00029197836 */ /* 0x000fe40000000000 */
[----:B------:R-:W-:Y:S02]  /*1130*/  VIADD R61, R61, 0xf000 ;  /* 0x0000f0003d3d7836 */ /* 0x000fe40000000000 */
[----:B------:R-:W-:Y:S02]  /*1140*/  IMAD.MOV.U32 R40, RZ, RZ, RZ ;  /* 0x000000ffff287224 */ /* 0x000fe400078e00ff */
[----:B------:R-:W-:Y:S02]  /*1150*/  IMAD.MOV.U32 R19, RZ, RZ, RZ ;  /* 0x000000ffff137224 */ /* 0x000fe400078e00ff */
[----:B------:R-:W-:Y:S01]  /*1160*/  IMAD.WIDE R24, R25, 0x4, R46 ;  /* 0x0000000419187825 */ /* 0x000fe200078e022e */
[----:B--2---:R-:W-:-:S02]  /*1170*/  FSETP.GT.AND P5, PT, R22, R21, PT ;  /* 0x000000151600720b */ /* 0x004fc40003fa4000 */
[----:B------:R-:W-:-:S11]  /*1180*/  FSETP.NAN.AND P4, PT, R22, R22, PT ;  /* 0x000000161600720b */ /* 0x000fd60003f88000 */
[----:B------:R-:W-:Y:S02]  /*1190*/  @!P5 SEL R22, R22, R21, P4 ;  /* 0x000000151616d207 */ /* 0x000fe40002000000 */
[----:B------:R-:W-:Y:S01]  /*11a0*/  ISETP.LT.AND P4, PT, R5, 0x100, !P6 ;  /* 0x000001000500780c */ /* 0x000fe20007781270 */
[----:B------:R-:W-:Y:S01]  /*11b0*/  IMAD.WIDE R20, R41, 0x4, R46 ;  /* 0x0000000429147825 */ /* 0x000fe200078e022e */
[----:B------:R-:W-:-:S11]  /*11c0*/  ISETP.LT.AND P6, PT, R18, 0x100, !P6 ;  /* 0x000001001200780c */ /* 0x000fd600077c1270 */
[----:B------:R1:W2:Y:S04]  /*11d0*/  @P4 LDG.E.EL R63, desc[UR6][R20.64] ;  /* 0x00000006143f4981 */ /* 0x0002a8000c2e1900 */
[----:B------:R3:W2:Y:S01]  /*11e0*/  @P4 LDG.E.EL R52, desc[UR6][R16.64] ;  /* 0x0000000610344981 */ /* 0x0006a2000c2e1900 */
[----:B------:R-:W-:-:S03]  /*11f0*/  P2R R18, PR, RZ, 0x40 ;  /* 0x00000040ff127803 */ /* 0x000fc60000000000 */
[----:B------:R-:W4:Y:S01]  /*1200*/  @P6 LDG.E.EL R40, desc[UR6][R24.64] ;  /* 0x0000000618286981 */ /* 0x000f22000c2e1900 */
[----:B-1----:R-:W-:-:S05]  /*1210*/  IMAD.WIDE R20, R61, 0x4, R46 ;  /* 0x000000043d147825 */ /* 0x002fca00078e022e */
[----:B------:R1:W4:Y:S01]  /*1220*/  @P6 LDG.E.EL R19, desc[UR6][R20.64] ;  /* 0x0000000614136981 */ /* 0x000322000c2e1900 */
[----:B------:R-:W-:Y:S01]  /*1230*/  ISETP.NE.AND P6, PT, R39, RZ, PT ;  /* 0x000000ff2700720c */ /* 0x000fe20003fc5270 */
[----:B---3--:R-:W-:Y:S02]  /*1240*/  VIADD R17, R53, 0x8000 ;  /* 0x0000800035117836 */ /* 0x008fe40000000000 */
[----:B------:R-:W-:Y:S02]  /*1250*/  IMAD.MOV.U32 R61, RZ, RZ, RZ ;  /* 0x000000ffff3d7224 */ /* 0x000fe400078e00ff */
[----:B------:R-:W-:-:S08]  /*1260*/  IMAD.WIDE R16, R17, 0x4, R46 ;  /* 0x0000000411107825 */ /* 0x000fd000078e022e */
[----:B------:R3:W5:Y:S01]  /*1270*/  @P6 LDG.E.EL R61, desc[UR6][R16.64] ;  /* 0x00000006103d6981 */ /* 0x000762000c2e1900 */
[----:B------:R-:W-:Y:S02]  /*1280*/  P2R R36, PR, RZ, 0x20 ;  /* 0x00000020ff247803 */ /* 0x000fe40000000000 */
[----:B------:R-:W-:Y:S02]  /*1290*/  P2R R37, PR, RZ, 0x10 ;  /* 0x00000010ff257803 */ /* 0x000fe40000000000 */
[----:B------:R-:W-:Y:S01]  /*12a0*/  P2R R50, PR, RZ, 0x40 ;  /* 0x00000040ff327803 */ /* 0x000fe20000000000 */
[----:B-1----:R-:W-:-:S04]  /*12b0*/  VIADD R21, R53, 0x9000 ;  /* 0x0000900035157836 */ /* 0x002fc80000000000 */
[----:B------:R-:W-:-:S04]  /*12c0*/  IMAD.WIDE R20, R21, 0x4, R46 ;  /* 0x0000000415147825 */ /* 0x000fc800078e022e */
[----:B---3--:R-:W-:-:S04]  /*12d0*/  VIADD R17, R53, 0xa000 ;  /* 0x0000a00035117836 */ /* 0x008fc80000000000 */
[----:B------:R-:W-:Y:S01]  /*12e0*/  IMAD.WIDE R16, R17, 0x4, R46 ;  /* 0x0000000411107825 */ /* 0x000fe200078e022e */
[C---:B--2---:R-:W-:Y:S02]  /*12f0*/  FSETP.GT.AND P5, PT, R52.reuse, R63, PT ;  /* 0x0000003f3400720b */ /* 0x044fe40003fa4000 */
[----:B------:R-:W-:Y:S02]  /*1300*/  FSETP.NAN.AND P4, PT, R52, R52, PT ;  /* 0x000000343400720b */ /* 0x000fe40003f88000 */
[----:B------:R-:W-:-:S09]  /*1310*/  P2R R38, PR, RZ, 0x20 ;  /* 0x00000020ff267803 */ /* 0x000fd20000000000 */
[----:B------:R-:W-:Y:S02]  /*1320*/  @!P5 SEL R52, R52, R63, P4 ;  /* 0x0000003f3434d207 */ /* 0x000fe40002000000 */
[C---:B----4-:R-:W-:Y:S02]  /*1330*/  FSETP.GT.AND P4, PT, R19.reuse, R40, PT ;  /* 0x000000281300720b */ /* 0x050fe40003f84000 */
[----:B------:R-:W-:-:S11]  /*1340*/  FSETP.NAN.AND P5, PT, R19, R19, PT ;  /* 0x000000131300720b */ /* 0x000fd60003fa8000 */
[----:B------:R-:W-:Y:S02]  /*1350*/  @!P4 SEL R19, R19, R40, P5 ;  /* 0x000000281313c207 */ /* 0x000fe40002800000 */
[-C--:B-----5:R-:W-:Y:S02]  /*1360*/  FSETP.GEU.AND P5, PT, R42, R61.reuse, PT ;  /* 0x0000003d2a00720b */ /* 0x0a0fe40003fae000 */
[----:B------:R-:W-:Y:S02]  /*1370*/  FSETP.NAN.AND P6, PT, R61, R61, PT ;  /* 0x0000003d3d00720b */ /* 0x000fe40003fc8000 */
[----:B------:R-:W-:-:S09]  /*1380*/  P2R R40, PR, RZ, 0x20 ;  /* 0x00000020ff287803 */ /* 0x000fd20000000000 */
[----:B------:R-:W-:Y:S02]  /*1390*/  @P5 SEL R61, R61, R42, P6 ;  /* 0x0000002a3d3d5207 */ /* 0x000fe40003000000 */
[----:B------:R-:W-:Y:S02]  /*13a0*/  ISETP.NE.AND P5, PT, R26, RZ, PT ;  /* 0x000000ff1a00720c */ /* 0x000fe40003fa5270 */
[----:B------:R-:W-:Y:S02]  /*13b0*/  P2R R39, PR, RZ, 0x10 ;  /* 0x00000010ff277803 */ /* 0x000fe40000000000 */
[----:B------:R-:W-:Y:S01]  /*13c0*/  ISETP.NE.AND P4, PT, R27, RZ, PT ;  /* 0x000000ff1b00720c */ /* 0x000fe20003f85270 */
[----:B------:R-:W-:-:S08]  /*13d0*/  IMAD.MOV.U32 R63, RZ, RZ, RZ ;  /* 0x000000ffff3f7224 */ /* 0x000fd000078e00ff */
[----:B------:R1:W2:Y:S04]  /*13e0*/  @P5 LDG.E.EL R62, desc[UR6][R20.64] ;  /* 0x00000006143e5981 */ /* 0x0002a8000c2e1900 */
[----:B------:R3:W4:Y:S01]  /*13f0*/  @P4 LDG.E.EL R63, desc[UR6][R16.64] ;  /* 0x00000006103f4981 */ /* 0x000722000c2e1900 */
[----:B-1----:R-:W-:-:S04]  /*1400*/  VIADD R21, R53, 0xb000 ;  /* 0x0000b00035157836 */ /* 0x002fc80000000000 */
[----:B------:R-:W-:-:S05]  /*1410*/  IMAD.WIDE R20, R21, 0x4, R46 ;  /* 0x0000000415147825 */ /* 0x000fca00078e022e */
[----:B------:R-:W5:Y:S01]  /*1420*/  @P3 LDG.E.EL R64, desc[UR6][R20.64] ;  /* 0x0000000614403981 */ /* 0x000f62000c2e1900 */
[----:B------:R-:W-:Y:S02]  /*1430*/  P2R R27, PR, RZ, 0x20 ;  /* 0x00000020ff1b7803 */ /* 0x000fe40000000000 */
[----:B------:R-:W-:Y:S02]  /*1440*/  P2R R26, PR, RZ, 0x10 ;  /* 0x00000010ff1a7803 */ /* 0x000fe40000000000 */
[----:B------:R-:W-:Y:S01]  /*1450*/  P2R R25, PR, RZ, 0x8 ;  /* 0x00000008ff197803 */ /* 0x000fe20000000000 */
[----:B---3--:R-:W-:-:S04]  /*1460*/  VIADD R17, R53, 0xc000 ;  /* 0x0000c00035117836 */ /* 0x008fc80000000000 */
[----:B------:R-:W-:Y:S01]  /*1470*/  IMAD.WIDE R16, R17, 0x4, R46 ;  /* 0x0000000411107825 */ /* 0x000fe200078e022e */
[-C--:B--2---:R-:W-:Y:S02]  /*1480*/  FSETP.GEU.AND P6, PT, R43, R62.reuse, PT ;  /* 0x0000003e2b00720b */ /* 0x084fe40003fce000 */
[----:B------:R-:W-:-:S11]  /*1490*/  FSETP.NAN.AND P5, PT, R62, R62, PT ;  /* 0x0000003e3e00720b */ /* 0x000fd60003fa8000 */
[----:B------:R-:W-:Y:S02]  /*14a0*/  @P6 SEL R62, R62, R43, P5 ;  /* 0x0000002b3e3e6207 */ /* 0x000fe40002800000 */
[-C--:B----4-:R-:W-:Y:S02]  /*14b0*/  FSETP.GEU.AND P5, PT, R44, R63.reuse, PT ;  /* 0x0000003f2c00720b */ /* 0x090fe40003fae000 */
[----:B------:R-:W-:-:S11]  /*14c0*/  FSETP.NAN.AND P4, PT, R63, R63, PT ;  /* 0x0000003f3f00720b */ /* 0x000fd60003f88000 */
[----:B------:R-:W-:Y:S02]  /*14d0*/  @P5 SEL R63, R63, R44, P4 ;  /* 0x0000002c3f3f5207 */ /* 0x000fe40002000000 */
[-C--:B-----5:R-:W-:Y:S02]  /*14e0*/  FSETP.GEU.AND P4, PT, R65, R64.reuse, PT ;  /* 0x000000404100720b */ /* 0x0a0fe40003f8e000 */
[----:B------:R-:W-:-:S11]  /*14f0*/  FSETP.NAN.AND P3, PT, R64, R64, PT ;  /* 0x000000404000720b */ /* 0x000fd60003f68000 */
[----:B------:R-:W-:Y:S01]  /*1500*/  @P4 SEL R64, R64, R65, P3 ;  /* 0x0000004140404207 */ /* 0x000fe20001800000 */
[----:B------:R-:W-:-:S06]  /*1510*/  IMAD.MOV.U32 R65, RZ, RZ, RZ ;  /* 0x000000ffff417224 */ /* 0x000fcc00078e00ff */
[----:B------:R1:W2:Y:S01]  /*1520*/  @P2 LDG.E.EL R65, desc[UR6][R16.64] ;  /* 0x0000000610412981 */ /* 0x0002a2000c2e1900 */
[----:B------:R-:W-:Y:S01]  /*1530*/  P2R R24, PR, RZ, 0x4 ;  /* 0x00000004ff187803 */ /* 0x000fe20000000000 */
[----:B------:R-:W-:-:S04]  /*1540*/  VIADD R21, R53, 0xd000 ;  /* 0x0000d00035157836 */ /* 0x000fc80000000000 */
[----:B------:R-:W-:-:S04]  /*1550*/  IMAD.WIDE R20, R21, 0x4, R46 ;  /* 0x0000000415147825 */ /* 0x000fc800078e022e */
[----:B-1----:R-:W-:-:S04]  /*1560*/  VIADD R17, R53, 0xe000 ;  /* 0x0000e00035117836 */ /* 0x002fc80000000000 */
[----:B------:R-:W-:Y:S01]  /*1570*/  IMAD.WIDE R16, R17, 0x4, R46 ;  /* 0x0000000411107825 */ /* 0x000fe200078e022e */
[-C--:B--2---:R-:W-:Y:S02]  /*1580*/  FSETP.GEU.AND P3, PT, R66, R65.reuse, PT ;  /* 0x000000414200720b */ /* 0x084fe40003f6e000 */
[----:B------:R-:W-:-:S11]  /*1590*/  FSETP.NAN.AND P2, PT, R65, R65, PT ;  /* 0x000000414100720b */ /* 0x000fd60003f48000 */
[----:B------:R-:W-:Y:S02]  /*15a0*/  @P3 SEL R65, R65, R66, P2 ;  /* 0x0000004241413207 */ /* 0x000fe40001000000 */
[----:B------:R-:W-:-:S06]  /*15b0*/  CS2R R66, SRZ ;  /* 0x0000000000427805 */ /* 0x000fcc000001ff00 */
[----:B------:R-:W2:Y:S04]  /*15c0*/  @P1 LDG.E.EL R66, desc[UR6][R20.64] ;  /* 0x0000000614421981 */ /* 0x000ea8000c2e1900 */
[----:B------:R-:W3:Y:S01]  /*15d0*/  @P0 LDG.E.EL R67, desc[UR6][R16.64] ;  /* 0x0000000610430981 */ /* 0x000ee2000c2e1900 */
[----:B------:R-:W-:Y:S02]  /*15e0*/  ISETP.NE.AND P2, PT, R31, RZ, PT ;  /* 0x000000ff1f00720c */ /* 0x000fe40003f45270 */
[----:B------:R-:W-:Y:S02]  /*15f0*/  P2R R43, PR, RZ, 0x10 ;  /* 0x00000010ff2b7803 */ /* 0x000fe40000000000 */
[----:B------:R-:W-:Y:S02]  /*1600*/  P2R R31, PR, RZ, 0x4 ;  /* 0x00000004ff1f7803 */ /* 0x000fe40000000000 */
[----:B------:R-:W-:-:S02]  /*1610*/  P2R R44, PR, RZ, 0x8 ;  /* 0x00000008ff2c7803 */ /* 0x000fc40000000000 */
[----:B------:R-:W-:Y:S02]  /*1620*/  ISETP.NE.AND P2, PT, R51, RZ, PT ;  /* 0x000000ff3300720c */ /* 0x000fe40003f45270 */
[----:B------:R-:W-:Y:S02]  /*1630*/  ISETP.NE.AND P3, PT, R54, RZ, PT ;  /* 0x000000ff3600720c */ /* 0x000fe40003f65270 */
[----:B------:R-:W-:Y:S02]  /*1640*/  P2R R51, PR, RZ, 0x4 ;  /* 0x00000004ff337803 */ /* 0x000fe40000000000 */
[----:B------:R-:W-:Y:S02]  /*1650*/  ISETP.NE.AND P2, PT, R45, RZ, PT ;  /* 0x000000ff2d00720c */ /* 0x000fe40003f45270 */
[----:B------:R-:W-:Y:S02]  /*1660*/  P2R R75, PR, RZ, 0x8 ;  /* 0x00000008ff4b7803 */ /* 0x000fe40000000000 */
[----:B------:R-:W-:-:S02]  /*1670*/  P2R R74, PR, RZ, 0x4 ;  /* 0x00000004ff4a7803 */ /* 0x000fc40000000000 */
[----:B------:R-:W-:Y:S02]  /*1680*/  P2R R41, PR, RZ, 0x40 ;  /* 0x00000040ff297803 */ /* 0x000fe40000000000 */
[----:B------:R-:W-:Y:S02]  /*1690*/  ISETP.NE.AND P6, PT, R49, RZ, PT ;  /* 0x000000ff3100720c */ /* 0x000fe40003fc5270 */
[----:B------:R-:W-:Y:S02]  /*16a0*/  P2R R42, PR, RZ, 0x20 ;  /* 0x00000020ff2a7803 */ /* 0x000fe40000000000 */
[----:B------:R-:W-:Y:S02]  /*16b0*/  ISETP.NE.AND P5, PT, R48, RZ, PT ;  /* 0x000000ff3000720c */ /* 0x000fe40003fa5270 */
[----:B--2---:R-:W-:Y:S02]  /*16c0*/  FSETP.GEU.AND P4, PT, R29, R66, PT ;  /* 0x000000421d00720b */ /* 0x004fe40003f8e000 */
[----:B---3--:R-:W-:-:S02]  /*16d0*/  FSETP.GEU.AND P3, PT, R22, R67, PT ;  /* 0x000000431600720b */ /* 0x008fc40003f6e000 */
[----:B------:R-:W-:Y:S02]  /*16e0*/  FSETP.NAN.AND P2, PT, R66, R66, PT ;  /* 0x000000424200720b */ /* 0x000fe40003f48000 */
[----:B------:R-:W-:-:S07]  /*16f0*/  P2R R54, PR, RZ, 0x8 ;  /* 0x00000008ff367803 */ /* 0x000fce0000000000 */
[----:B------:R-:W-:Y:S02]  /*1700*/  @P4 SEL R66, R66, R29, P2 ;  /* 0x0000001d42424207 */ /* 0x000fe40001000000 */
[----:B------:R-:W-:-:S04]  /*1710*/  FSETP.NAN.AND P2, PT, R67, R67, PT ;  /* 0x000000434300720b */ /* 0x000fc80003f48000 */
[----:B------:R-:W-:Y:S02]  /*1720*/  @P3 SEL R67, R67, R22, P2 ;  /* 0x0000001643433207 */ /* 0x000fe40001000000 */
[----:B------:R-:W-:Y:S01]  /*1730*/  ISETP.NE.AND P3, PT, R75, RZ, PT ;  /* 0x000000ff4b00720c */ /* 0x000fe20003f65270 */
[----:B------:R-:W-:Y:S01]  /*1740*/  VIADD R75, R23, 0x41 ;  /* 0x00000041174b7836 */ /* 0x000fe20000000000 */
[----:B------:R-:W-:-:S03]  /*1750*/  ISETP.NE.AND P2, PT, R74, RZ, PT ;  /* 0x000000ff4a00720c */ /* 0x000fc60003f45270 */
[----:B------:R-:W-:-:S04]  /*1760*/  IMAD R75, R2, 0x10000, R75 ;  /* 0x00010000024b7824 */ /* 0x000fc800078e024b */
[----:B------:R-:W-:Y:S02]  /*1770*/  VIADD R21, R75, 0x1000 ;  /* 0x000010004b157836 */ /* 0x000fe40000000000 */
[----:B------:R-:W-:Y:S02]  /*1780*/  IMAD.MOV.U32 R29, RZ, RZ, RZ ;  /* 0x000000ffff1d7224 */ /* 0x000fe400078e00ff */
[----:B------:R-:W-:-:S05]  /*1790*/  IMAD.WIDE R20, R21, 0x4, R46 ;  /* 0x0000000415147825 */ /* 0x000fca00078e022e */
[----:B------:R1:W2:Y:S01]  /*17a0*/  @P2 LDG.E.EL R29, desc[UR6][R20.64] ;  /* 0x00000006141d2981 */ /* 0x0002a2000c2e1900 */
[----:B------:R-:W-:Y:S01]  /*17b0*/  ISETP.NE.AND P2, PT, R51, RZ, PT ;  /* 0x000000ff3300720c */ /* 0x000fe20003f45270 */
[----:B------:R-:W-:Y:S01]  /*17c0*/  VIADD R23, R75, 0x2000 ;  /* 0x000020004b177836 */ /* 0x000fe20000000000 */
[----:B------:R-:W-:Y:S02]  /*17d0*/  P2R R45, PR, RZ, 0x10 ;  /* 0x00000010ff2d7803 */ /* 0x000fe40000000000 */
[----:B------:R-:W-:Y:S01]  /*17e0*/  ISETP.NE.AND P4, PT, R30, RZ, PT ;  /* 0x000000ff1e00720c */ /* 0x000fe20003f85270 */
[----:B------:R-:W-:Y:S02]  /*17f0*/  IMAD.MOV.U32 R30, RZ, RZ, RZ ;  /* 0x000000ffff1e7224 */ /* 0x000fe400078e00ff */
[----:B------:R-:W-:-:S06]  /*1800*/  IMAD.WIDE R16, R23, 0x4, R46 ;  /* 0x0000000417107825 */ /* 0x000fcc00078e022e */
[----:B------:R3:W4:Y:S01]  /*1810*/  @P2 LDG.E.EL R30, desc[UR6][R16.64] ;  /* 0x00000006101e2981 */ /* 0x000722000c2e1900 */
[----:B------:R-:W-:Y:S01]  /*1820*/  ISETP.NE.AND P2, PT, R31, RZ, PT ;  /* 0x000000ff1f00720c */ /* 0x000fe20003f45270 */
[----:B------:R-:W-:Y:S02]  /*1830*/  VIADD R23, R75, 0x3000 ;  /* 0x000030004b177836 */ /* 0x000fe40000000000 */
[----:B------:R-:W-:Y:S02]  /*1840*/  IMAD.MOV.U32 R31, RZ, RZ, RZ ;  /* 0x000000ffff1f7224 */ /* 0x000fe400078e00ff */
[----:B------:R-:W-:-:S04]  /*1850*/  IMAD.WIDE R22, R23, 0x4, R46 ;  /* 0x0000000417167825 */ /* 0x000fc800078e022e */
[----:B------:R-:W-:-:S04]  /*1860*/  VIADD R49, R75, 0x4000 ;  /* 0x000040004b317836 */ /* 0x000fc80000000000 */
[----:B------:R5:W2:Y:S01]  /*1870*/  @P2 LDG.E.EL R31, desc[UR6][R22.64] ;  /* 0x00000006161f2981 */ /* 0x000aa2000c2e1900 */
[----:B------:R-:W-:Y:S01]  /*1880*/  ISETP.NE.AND P2, PT, R24, RZ, PT ;  /* 0x000000ff1800720c */ /* 0x000fe20003f45270 */
[----:B------:R-:W-:Y:S02]  /*1890*/  IMAD.MOV.U32 R24, RZ, RZ, RZ ;  /* 0x000000ffff187224 */ /* 0x000fe400078e00ff */
[----:B-1----:R-:W-:-:S04]  /*18a0*/  IMAD.WIDE R20, R49, 0x4, R46 ;  /* 0x0000000431147825 */ /* 0x002fc800078e022e */
[----:B------:R-:W-:Y:S01]  /*18b0*/  VIADD R49, R75, 0x5000 ;  /* 0x000050004b317836 */ /* 0x000fe20000000000 */
[----:B------:R1:W2:Y:S01]  /*18c0*/  @P3 LDG.E.EL R24, desc[UR6][R20.64] ;  /* 0x0000000614183981 */ /* 0x0002a2000c2e1900 */
[----:B------:R-:W-:Y:S01]  /*18d0*/  ISETP.NE.AND P3, PT, R25, RZ, PT ;  /* 0x000000ff1900720c */ /* 0x000fe20003f65270 */
[----:B------:R-:W-:Y:S02]  /*18e0*/  IMAD.MOV.U32 R25, RZ, RZ, RZ ;  /* 0x000000ffff197224 */ /* 0x000fe400078e00ff */
[----:B---3--:R-:W-:-:S04]  /*18f0*/  IMAD.WIDE R16, R49, 0x4, R46 ;  /* 0x0000000431107825 */ /* 0x008fc800078e022e */
[----:B------:R-:W-:Y:S01]  /*1900*/  VIADD R49, R75, 0x6000 ;  /* 0x000060004b317836 */ /* 0x000fe20000000000 */
[----:B------:R3:W2:Y:S01]  /*1910*/  @P4 LDG.E.EL R25, desc[UR6][R16.64] ;  /* 0x0000000610194981 */ /* 0x0006a2000c2e1900 */
[----:B------:R-:W-:Y:S01]  /*1920*/  ISETP.NE.AND P4, PT, R26, RZ, PT ;  /* 0x000000ff1a00720c */ /* 0x000fe20003f85270 */
[----:B------:R-:W-:Y:S02]  /*1930*/  IMAD.MOV.U32 R26, RZ, RZ, RZ ;  /* 0x000000ffff1a7224 */ /* 0x000fe400078e00ff */
[----:B-----5:R-:W-:-:S04]  /*1940*/  IMAD.WIDE R22, R49, 0x4, R46 ;  /* 0x0000000431167825 */ /* 0x020fc800078e022e */
[----:B------:R-:W-:Y:S01]  /*1950*/  VIADD R49, R75, 0x7000 ;  /* 0x000070004b317836 */ /* 0x000fe20000000000 */
[----:B------:R5:W2:Y:S01]  /*1960*/  @P5 LDG.E.EL R26, desc[UR6][R22.64] ;  /* 0x00000006161a5981 */ /* 0x000aa2000c2e1900 */
[----:B------:R-:W-:Y:S01]  /*1970*/  ISETP.NE.AND P5, PT, R27, RZ, PT ;  /* 0x000000ff1b00720c */ /* 0x000fe20003fa5270 */
[----:B------:R-:W-:Y:S02]  /*1980*/  IMAD.MOV.U32 R27, RZ, RZ, RZ ;  /* 0x000000ffff1b7224 */ /* 0x000fe400078e00ff */
[----:B------:R-:W-:-:S05]  /*1990*/  IMAD.WIDE R48, R49, 0x4, R46 ;  /* 0x0000000431307825 */ /* 0x000fca00078e022e */
[----:B------:R5:W2:Y:S01]  /*19a0*/  @P6 LDG.E.EL R27, desc[UR6][R48.64] ;  /* 0x00000006301b6981 */ /* 0x000aa2000c2e1900 */
[----:B------:R-:W-:Y:S01]  /*19b0*/  ISETP.NE.AND P6, PT, R50, RZ, PT ;  /* 0x000000ff3200720c */ /* 0x000fe20003fc5270 */
[C---:B-1----:R-:W-:Y:S02]  /*19c0*/  VIADD R21, R75.reuse, 0x8000 ;  /* 0x000080004b157836 */ /* 0x042fe40000000000 */
[----:B------:R-:W-:Y:S02]  /*19d0*/  VIADD R51, R75, 0x9000 ;  /* 0x000090004b337836 */ /* 0x000fe40000000000 */
[----:B------:R-:W-:Y:S02]  /*19e0*/  IMAD.MOV.U32 R20, RZ, RZ, RZ ;  /* 0x000000ffff147224 */ /* 0x000fe400078e00ff */
[----:B---3--:R-:W-:-:S04]  /*19f0*/  IMAD.WIDE R16, R21, 0x4, R46 ;  /* 0x0000000415107825 */ /* 0x008fc800078e022e */
[----:B------:R-:W-:Y:S02]  /*1a00*/  IMAD.MOV.U32 R21, RZ, RZ, RZ ;  /* 0x000000ffff157224 */ /* 0x000fe400078e00ff */
[--C-:B------:R-:W-:Y:S01]  /*1a10*/  IMAD.WIDE R50, R51, 0x4, R46.reuse ;  /* 0x0000000433327825 */ /* 0x100fe200078e022e */
[----:B------:R1:W3:Y:S03]  /*1a20*/  @P6 LDG.E.EL R20, desc[UR6][R16.64] ;  /* 0x0000000610146981 */ /* 0x0002e6000c2e1900 */
[C---:B-----5:R-:W-:Y:S01]  /*1a30*/  VIADD R23, R75.reuse, 0xa000 ;  /* 0x0000a0004b177836 */ /* 0x060fe20000000000 */
[----:B------:R5:W2:Y:S01]  /*1a40*/  @P5 LDG.E.EL R21, desc[UR6][R50.64] ;  /* 0x0000000632155981 */ /* 0x000aa2000c2e1900 */
[----:B------:R-:W-:Y:S01]  /*1a50*/  VIADD R77, R75, 0xb000 ;  /* 0x0000b0004b4d7836 */ /* 0x000fe20000000000 */
[----:B------:R-:W-:Y:S01]  /*1a60*/  ISETP.NE.AND P5, PT, R37, RZ, PT ;  /* 0x000000ff2500720c */ /* 0x000fe20003fa5270 */
[----:B0-----:R-:W-:-:S04]  /*1a70*/  IMAD.WIDE R48, R23, 0x4, R46 ;  /* 0x0000000417307825 */ /* 0x001fc800078e022e */
[----:B-1----:R-:W-:Y:S02]  /*1a80*/  VIADD R17, R75, 0xc000 ;  /* 0x0000c0004b117836 */ /* 0x002fe40000000000 */
[----:B------:R-:W-:Y:S02]  /*1a90*/  IMAD.MOV.U32 R23, RZ, RZ, RZ ;  /* 0x000000ffff177224 */ /* 0x000fe400078e00ff */
[----:B------:R-:W-:-:S04]  /*1aa0*/  IMAD.WIDE R76, R77, 0x4, R46 ;  /* 0x000000044d4c7825 */ /* 0x000fc800078e022e */
[----:B------:R-:W-:Y:S01]  /*1ab0*/  IMAD.MOV.U32 R16, RZ, RZ, RZ ;  /* 0x000000ffff107224 */ /* 0x000fe200078e00ff */
[----:B------:R0:W2:Y:S01]  /*1ac0*/  @P3 LDG.E.EL R23, desc[UR6][R76.64] ;  /* 0x000000064c173981 */ /* 0x0000a2000c2e1900 */
[----:B-----5:R-:W-:-:S05]  /*1ad0*/  IMAD.WIDE R50, R17, 0x4, R46 ;  /* 0x0000000411327825 */ /* 0x020fca00078e022e */
[----:B------:R1:W5:Y:S01]  /*1ae0*/  @P2 LDG.E.EL R16, desc[UR6][R50.64] ;  /* 0x0000000632102981 */ /* 0x000362000c2e1900 */
[----:B0-----:R-:W-:Y:S02]  /*1af0*/  IMAD.MOV.U32 R77, RZ, RZ, RZ ;  /* 0x000000ffff4d7224 */ /* 0x001fe400078e00ff */
[----:B-1----:R-:W-:-:S05]  /*1b00*/  IMAD.WIDE R50, R53, 0x4, R46 ;  /* 0x0000000435327825 */ /* 0x002fca00078e022e */
[----:B------:R-:W2:Y:S01]  /*1b10*/  @P5 LDG.E.EL R77, desc[UR6][R50.64] ;  /* 0x00000006324d5981 */ /* 0x000ea2000c2e1900 */
[----:B------:R-:W-:Y:S01]  /*1b20*/  IMAD.MOV.U32 R22, RZ, RZ, RZ ;  /* 0x000000ffff167224 */ /* 0x000fe200078e00ff */
[----:B------:R-:W-:Y:S01]  /*1b30*/  ISETP.NE.AND P6, PT, R18, RZ, PT ;  /* 0x000000ff1200720c */ /* 0x000fe20003fc5270 */
[C---:B------:R-:W-:Y:S02]  /*1b40*/  VIADD R18, R75.reuse, 0xd000 ;  /* 0x0000d0004b127836 */ /* 0x040fe40000000000 */
[----:B------:R-:W-:Y:S02]  /*1b50*/  IMAD.MOV.U32 R17, RZ, RZ, RZ ;  /* 0x000000ffff117224 */ /* 0x000fe400078e00ff */
[----:B------:R0:W3:Y:S01]  /*1b60*/  @P4 LDG.E.EL R22, desc[UR6][R48.64] ;  /* 0x0000000630164981 */ /* 0x0000e2000c2e1900 */
[----:B------:R-:W-:Y:S02]  /*1b70*/  VIADD R74, R75, 0xe000 ;  /* 0x0000e0004b4a7836 */ /* 0x000fe40000000000 */
[----:B0-----:R-:W-:-:S05]  /*1b80*/  IMAD.WIDE R48, R18, 0x4, R46 ;  /* 0x0000000412307825 */ /* 0x001fca00078e022e */
[----:B------:R0:W3:Y:S01]  /*1b90*/  @P1 LDG.E.EL R17, desc[UR6][R48.64] ;  /* 0x0000000630111981 */ /* 0x0000e2000c2e1900 */
[----:B------:R-:W-:Y:S02]  /*1ba0*/  IMAD.MOV.U32 R18, RZ, RZ, RZ ;  /* 0x000000ffff127224 */ /* 0x000fe400078e00ff */
[----:B------:R-:W-:Y:S02]  /*1bb0*/  VIADD R53, R53, 0xf000 ;  /* 0x0000f00035357836 */ /* 0x000fe40000000000 */
[----:B0-----:R-:W-:-:S05]  /*1bc0*/  IMAD.WIDE R48, R74, 0x4, R46 ;  /* 0x000000044a307825 */ /* 0x001fca00078e022e */
[----:B------:R0:W4:Y:S01]  /*1bd0*/  @P0 LDG.E.EL R18, desc[UR6][R48.64] ;  /* 0x0000000630120981 */ /* 0x000122000c2e1900 */
[----:B------:R-:W-:Y:S01]  /*1be0*/  IMAD.MOV.U32 R74, RZ, RZ, RZ ;  /* 0x000000ffff4a7224 */ /* 0x000fe200078e00ff */
[-C--:B--2---:R-:W-:Y:S02]  /*1bf0*/  FSETP.GEU.AND P1, PT, R52, R77.reuse, PT ;  /* 0x0000004d3400720b */ /* 0x084fe40003f2e000 */
[----:B------:R-:W-:-:S11]  /*1c00*/  FSETP.NAN.AND P0, PT, R77, R77, PT ;  /* 0x0000004d4d00720b */ /* 0x000fd60003f08000 */
[----:B------:R-:W-:Y:S01]  /*1c10*/  @P1 SEL R77, R77, R52, P0 ;  /* 0x000000344d4d1207 */ /* 0x000fe20000000000 */
[----:B------:R-:W-:-:S05]  /*1c20*/  IMAD.WIDE R52, R53, 0x4, R46 ;  /* 0x0000000435347825 */ /* 0x000fca00078e022e */
[----:B------:R-:W2:Y:S01]  /*1c30*/  @P6 LDG.E.EL R74, desc[UR6][R52.64] ;  /* 0x00000006344a6981 */ /* 0x000ea2000c2e1900 */
[----:B------:R-:W-:Y:S01]  /*1c40*/  P2R R50, PR, RZ, 0x2 ;  /* 0x00000002ff327803 */ /* 0x000fe20000000000 */
[----:B0-----:R-:W-:-:S04]  /*1c50*/  VIADD R49, R75, 0xf000 ;  /* 0x0000f0004b317836 */ /* 0x001fc80000000000 */
[----:B------:R-:W-:Y:S01]  /*1c60*/  IMAD.WIDE R48, R49, 0x4, R46 ;  /* 0x0000000431307825 */ /* 0x000fe200078e022e */
[----:B---3--:R-:W-:-:S03]  /*1c70*/  FSETP.GEU.AND P2, PT, R61, R20, PT ;  /* 0x000000143d00720b */ /* 0x008fc60003f4e000 */
[----:B------:R-:W-:Y:S01]  /*1c80*/  IMAD.WIDE R46, R75, 0x4, R46 ;  /* 0x000000044b2e7825 */ /* 0x000fe200078e022e */
[-C--:B--2---:R-:W-:Y:S02]  /*1c90*/  FSETP.GEU.AND P1, PT, R19, R74.reuse, PT ;  /* 0x0000004a1300720b */ /* 0x084fe40003f2e000 */
[----:B------:R-:W-:Y:S02]  /*1ca0*/  FSETP.NAN.AND P0, PT, R74, R74, PT ;  /* 0x0000004a4a00720b */ /* 0x000fe40003f08000 */
[----:B------:R-:W-:-:S09]  /*1cb0*/  P2R R51, PR, RZ, 0x2 ;  /* 0x00000002ff337803 */ /* 0x000fd20000000000 */
[----:B------:R-:W-:Y:S02]  /*1cc0*/  @P1 SEL R74, R74, R19, P0 ;  /* 0x000000134a4a1207 */ /* 0x000fe40000000000 */
[-C--:B------:R-:W-:Y:S01]  /*1cd0*/  FSETP.GEU.AND P1, PT, R60, R29.reuse, PT ;  /* 0x0000001d3c00720b */ /* 0x080fe20003f2e000 */
[----:B------:R-:W-:Y:S01]  /*1ce0*/  IMAD.MOV.U32 R19, RZ, RZ, RZ ;  /* 0x000000ffff137224 */ /* 0x000fe200078e00ff */
[----:B------:R-:W-:-:S05]  /*1cf0*/  FSETP.NAN.AND P0, PT, R29, R29, PT ;  /* 0x0000001d1d00720b */ /* 0x000fca0003f08000 */
[----:B------:R0:W2:Y:S06]  /*1d00*/  @P6 LDG.E.EL R19, desc[UR6][R48.64] ;  /* 0x0000000630136981 */ /* 0x0000ac000c2e1900 */
[----:B------:R-:W-:Y:S02]  /*1d10*/  @P1 SEL R29, R29, R60, P0 ;  /* 0x0000003c1d1d1207 */ /* 0x000fe40000000000 */
[----:B0-----:R-:W-:Y:S02]  /*1d20*/  P2R R48, PR, RZ, 0x2 ;  /* 0x00000002ff307803 */ /* 0x001fe40000000000 */
[----:B----4-:R-:W-:-:S02]  /*1d30*/  FSETP.GEU.AND P1, PT, R59, R30, PT ;  /* 0x0000001e3b00720b */ /* 0x010fc40003f2e000 */
[----:B------:R-:W-:Y:S02]  /*1d40*/  FSETP.NAN.AND P0, PT, R30, R30, PT ;  /* 0x0000001e1e00720b */ /* 0x000fe40003f08000 */
[----:B------:R-:W-:-:S09]  /*1d50*/  P2R R49, PR, RZ, 0x2 ;  /* 0x00000002ff317803 */ /* 0x000fd20000000000 */
[----:B------:R-:W-:Y:S02]  /*1d60*/  @P1 SEL R30, R30, R59, P0 ;  /* 0x0000003b1e1e1207 */ /* 0x000fe40000000000 */
[-C--:B------:R-:W-:Y:S02]  /*1d70*/  FSETP.GEU.AND P1, PT, R58, R31.reuse, PT ;  /* 0x0000001f3a00720b */ /* 0x080fe40003f2e000 */
        /* <DEDUP_REMOVED lines=19> */
[----:B------:R-:W-:-:S04]  /*1eb0*/  FSETP.NAN.AND P0, PT, R20, R20, PT ;  /* 0x000000141400720b */ /* 0x000fc80003f08000 */
[----:B------:R-:W-:Y:S02]  /*1ec0*/  @P2 SEL R20, R20, R61, P0 ;  /* 0x0000003d14142207 */ /* 0x000fe40000000000 */
[----:B------:R-:W-:-:S04]  /*1ed0*/  ISETP.NE.AND P2, PT, R73, RZ, PT ;  /* 0x000000ff4900720c */ /* 0x000fc80003f45270 */
[----:B------:R-:W-:Y:S02]  /*1ee0*/  P2R R61, PR, RZ, 0x4 ;  /* 0x00000004ff3d7803 */ /* 0x000fe40000000000 */
[----:B------:R-:W-:Y:S01]  /*1ef0*/  ISETP.NE.AND P2, PT, R37, RZ, PT ;  /* 0x000000ff2500720c */ /* 0x000fe20003f45270 */
[----:B------:R-:W-:-:S12]  /*1f00*/  IMAD.MOV.U32 R28, RZ, RZ, RZ ;  /* 0x000000ffff1c7224 */ /* 0x000fd800078e00ff */
[----:B------:R-:W3:Y:S01]  /*1f10*/  @P2 LDG.E.EL R28, desc[UR6][R46.64] ;  /* 0x000000062e1c2981 */ /* 0x000ee2000c2e1900 */
[----:B------:R-:W-:Y:S02]  /*1f20*/  P2R R55, PR, RZ, 0x2 ;  /* 0x00000002ff377803 */ /* 0x000fe40000000000 */
[-C--:B------:R-:W-:Y:S02]  /*1f30*/  FSETP.GEU.AND P1, PT, R62, R21.reuse, PT ;  /* 0x000000153e00720b */ /* 0x080fe40003f2e000 */
[----:B------:R-:W-:Y:S02]  /*1f40*/  FSETP.NAN.AND P0, PT, R21, R21, PT ;  /* 0x000000151500720b */ /* 0x000fe40003f08000 */
[----:B------:R-:W-:-:S09]  /*1f50*/  FSETP.GEU.AND P4, PT, R64, R23, PT ;  /* 0x000000174000720b */ /* 0x000fd20003f8e000 */
[----:B------:R-:W-:Y:S02]  /*1f60*/  @P1 SEL R21, R21, R62, P0 ;  /* 0x0000003e15151207 */ /* 0x000fe40000000000 */
[-C--:B------:R-:W-:Y:S02]  /*1f70*/  FSETP.GEU.AND P0, PT, R63, R22.reuse, PT ;  /* 0x000000163f00720b */ /* 0x080fe40003f0e000 */
[----:B------:R-:W-:-:S11]  /*1f80*/  FSETP.NAN.AND P3, PT, R22, R22, PT ;  /* 0x000000161600720b */ /* 0x000fd60003f68000 */
[----:B------:R-:W-:Y:S02]  /*1f90*/  @P0 SEL R22, R22, R63, P3 ;  /* 0x0000003f16160207 */ /* 0x000fe40001800000 */
[----:B------:R-:W-:-:S04]  /*1fa0*/  FSETP.NAN.AND P3, PT, R23, R23, PT ;  /* 0x000000171700720b */ /* 0x000fc80003f68000 */
[----:B------:R-:W-:Y:S02]  /*1fb0*/  @P4 SEL R23, R23, R64, P3 ;  /* 0x0000004017174207 */ /* 0x000fe40001800000 */
[-C--:B-----5:R-:W-:Y:S02]  /*1fc0*/  FSETP.GEU.AND P3, PT, R65, R16.reuse, PT ;  /* 0x000000104100720b */ /* 0x0a0fe40003f6e000 */
[----:B------:R-:W-:Y:S02]  /*1fd0*/  P2R R62, PR, RZ, 0x10 ;  /* 0x00000010ff3e7803 */ /* 0x000fe40000000000 */
[----:B------:R-:W-:-:S09]  /*1fe0*/  FSETP.NAN.AND P4, PT, R16, R16, PT ;  /* 0x000000101000720b */ /* 0x000fd20003f88000 */
[----:B------:R-:W-:Y:S02]  /*1ff0*/  @P3 SEL R16, R16, R65, P4 ;  /* 0x0000004110103207 */ /* 0x000fe40002000000 */
[-C--:B------:R-:W-:Y:S02]  /*2000*/  FSETP.GEU.AND P4, PT, R66, R17.reuse, PT ;  /* 0x000000114200720b */ /* 0x080fe40003f8e000 */
[----:B------:R-:W-:-:S11]  /*2010*/  FSETP.NAN.AND P5, PT, R17, R17, PT ;  /* 0x000000111100720b */ /* 0x000fd60003fa8000 */
[----:B------:R-:W-:Y:S02]  /*2020*/  @P4 SEL R17, R17, R66, P5 ;  /* 0x0000004211114207 */ /* 0x000fe40002800000 */
[-C--:B------:R-:W-:Y:S02]  /*2030*/  FSETP.GEU.AND P5, PT, R67, R18.reuse, PT ;  /* 0x000000124300720b */ /* 0x080fe40003fae000 */
[----:B------:R-:W-:-:S11]  /*2040*/  FSETP.NAN.AND P6, PT, R18, R18, PT ;  /* 0x000000121200720b */ /* 0x000fd60003fc8000 */
[----:B------:R-:W-:Y:S02]  /*2050*/  @P5 SEL R18, R18, R67, P6 ;  /* 0x0000004312125207 */ /* 0x000fe40003000000 */
[----:B------:R-:W-:Y:S02]  /*2060*/  P2R R63, PR, RZ, 0x8 ;  /* 0x00000008ff3f7803 */ /* 0x000fe40000000000 */
[----:B------:R-:W-:Y:S02]  /*2070*/  ISETP.NE.AND P3, PT, R70, RZ, PT ;  /* 0x000000ff4600720c */ /* 0x000fe40003f65270 */
[----:B------:R-:W-:Y:S02]  /*2080*/  P2R R65, PR, RZ, 0x10 ;  /* 0x00000010ff417803 */ /* 0x000fe40000000000 */
[----:B------:R-:W-:Y:S02]  /*2090*/  ISETP.NE.AND P4, PT, R69, RZ, PT ;  /* 0x000000ff4500720c */ /* 0x000fe40003f85270 */
[----:B------:R-:W-:-:S02]  /*20a0*/  P2R R67, PR, RZ, 0x20 ;  /* 0x00000020ff437803 */ /* 0x000fc40000000000 */
[----:B------:R-:W-:Y:S02]  /*20b0*/  ISETP.NE.AND P5, PT, R68, RZ, PT ;  /* 0x000000ff4400720c */ /* 0x000fe40003fa5270 */
[----:B------:R-:W-:Y:S02]  /*20c0*/  P2R R60, PR, RZ, 0x1 ;  /* 0x00000001ff3c7803 */ /* 0x000fe40000000000 */
[----:B------:R-:W-:Y:S02]  /*20d0*/  ISETP.NE.AND P0, PT, R71, RZ, PT ;  /* 0x000000ff4700720c */ /* 0x000fe40003f05270 */
[----:B------:R-:W-:Y:S02]  /*20e0*/  P2R R59, PR, RZ, 0x2 ;  /* 0x00000002ff3b7803 */ /* 0x000fe40000000000 */
[----:B------:R-:W-:Y:S02]  /*20f0*/  ISETP.NE.AND P1, PT, R72, RZ, PT ;  /* 0x000000ff4800720c */ /* 0x000fe40003f25270 */
[----:B---3--:R-:W-:-:S02]  /*2100*/  FSETP.GEU.AND P2, PT, R77, R28, PT ;  /* 0x0000001c4d00720b */ /* 0x008fc40003f4e000 */
[----:B------:R-:W-:Y:S02]  /*2110*/  FSETP.NAN.AND P6, PT, R28, R28, PT ;  /* 0x0000001c1c00720b */ /* 0x000fe40003fc8000 */
[----:B------:R-:W-:-:S09]  /*2120*/  P2R R70, PR, RZ, 0x4 ;  /* 0x00000004ff467803 */ /* 0x000fd20000000000 */
[----:B------:R-:W-:Y:S02]  /*2130*/  @P2 SEL R28, R28, R77, P6 ;  /* 0x0000004d1c1c2207 */ /* 0x000fe40003000000 */
[-C--:B--2---:R-:W-:Y:S02]  /*2140*/  FSETP.GEU.AND P6, PT, R74, R19.reuse, PT ;  /* 0x000000134a00720b */ /* 0x084fe40003fce000 */
[----:B------:R-:W-:Y:S02]  /*2150*/  FSETP.NAN.AND P2, PT, R19, R19, PT ;  /* 0x000000131300720b */ /* 0x000fe40003f48000 */
[----:B------:R-:W-:-:S09]  /*2160*/  P2R R69, PR, RZ, 0x40 ;  /* 0x00000040ff457803 */ /* 0x000fd20000000000 */
[----:B------:R-:W-:Y:S02]  /*2170*/  @P6 SEL R19, R19, R74, P2 ;  /* 0x0000004a13136207 */ /* 0x000fe40001000000 */
[----:B------:R-:W-:-:S04]  /*2180*/  ISETP.NE.AND P6, PT, R38, RZ, PT ;  /* 0x000000ff2600720c */ /* 0x000fc80003fc5270 */
[----:B------:R-:W-:Y:S02]  /*2190*/  SEL R68, RZ, 0x1, !P6 ;  /* 0x00000001ff447807 */ /* 0x000fe40007000000 */
[----:B------:R-:W-:-:S04]  /*21a0*/  ISETP.NE.AND P6, PT, R48, RZ, PT ;  /* 0x000000ff3000720c */ /* 0x000fc80003fc5270 */
[----:B------:R-:W-:Y:S02]  /*21b0*/  P2R R48, PR, RZ, 0x40 ;  /* 0x00000040ff307803 */ /* 0x000fe40000000000 */
        /* <DEDUP_REMOVED lines=47> */
[----:B------:R-:W-:Y:S02]  /*24b0*/  SEL R9, RZ, 0x1, !P6 ;  /* 0x00000001ff097807 */ /* 0x000fe40007000000 */
        /* <DEDUP_REMOVED lines=14> */
[----:B------:R-:W-:Y:S02]  /*25a0*/  ISETP.NE.AND P6, PT, R50, RZ, PT ;  /* 0x000000ff3200720c */ /* 0x000fe40003fc5270 */
[----:B------:R-:W-:Y:S02]  /*25b0*/  SEL R66, RZ, 0x1, !P5 ;  /* 0x00000001ff427807 */ /* 0x000fe40006800000 */
[----:B------:R-:W-:Y:S02]  /*25c0*/  SEL R33, R68, 0x2, P6 ;  /* 0x0000000244217807 */ /* 0x000fe40003000000 */
[----:B------:R-:W-:Y:S02]  /*25d0*/  ISETP.NE.AND P6, PT, R76, RZ, PT ;  /* 0x000000ff4c00720c */ /* 0x000fe40003fc5270 */
[----:B------:R-:W-:-:S02]  /*25e0*/  SEL R64, RZ, 0x1, !P4 ;  /* 0x00000001ff407807 */ /* 0x000fc40006000000 */
[----:B------:R-:W-:Y:S02]  /*25f0*/  SEL R36, R66, 0x2, P6 ;  /* 0x0000000242247807 */ /* 0x000fe40003000000 */
[----:B------:R-:W-:Y:S02]  /*2600*/  ISETP.NE.AND P6, PT, R75, RZ, PT ;  /* 0x000000ff4b00720c */ /* 0x000fe40003fc5270 */
[----:B------:R-:W-:Y:S02]  /*2610*/  ISETP.NE.AND P2, PT, R61, RZ, PT ;  /* 0x000000ff3d00720c */ /* 0x000fe40003f45270 */
[----:B------:R-:W-:Y:S02]  /*2620*/  SEL R35, R64, 0x2, P6 ;  /* 0x0000000240237807 */ /* 0x000fe40003000000 */
[----:B------:R-:W-:Y:S02]  /*2630*/  SEL R61, RZ, 0x1, !P3 ;  /* 0x00000001ff3d7807 */ /* 0x000fe40005800000 */
[----:B------:R-:W-:-:S02]  /*2640*/  ISETP.NE.AND P6, PT, R74, RZ, PT ;  /* 0x000000ff4a00720c */ /* 0x000fc40003fc5270 */
[----:B------:R-:W-:Y:S02]  /*2650*/  SEL R47, RZ, 0x1, !P0 ;  /* 0x00000001ff2f7807 */ /* 0x000fe40004000000 */
[----:B------:R-:W-:Y:S02]  /*2660*/  SEL R61, R61, 0x2, P6 ;  /* 0x000000023d3d7807 */ /* 0x000fe40003000000 */
[----:B------:R-:W-:Y:S02]  /*2670*/  ISETP.NE.AND P6, PT, R73, RZ, PT ;  /* 0x000000ff4900720c */ /* 0x000fe40003fc5270 */
[----:B------:R-:W-:Y:S02]  /*2680*/  SEL R46, RZ, 0x1, !P1 ;  /* 0x00000001ff2e7807 */ /* 0x000fe40004800000 */
[----:B------:R-:W-:Y:S02]  /*2690*/  SEL R39, R47, 0x2, P6 ;  /* 0x000000022f277807 */ /* 0x000fe40003000000 */
[----:B------:R-:W-:-:S02]  /*26a0*/  ISETP.NE.AND P6, PT, R72, RZ, PT ;  /* 0x000000ff4800720c */ /* 0x000fc40003fc5270 */
[----:B------:R-:W-:Y:S02]  /*26b0*/  SEL R38, RZ, 0x1, !P2 ;  /* 0x00000001ff267807 */ /* 0x000fe40005000000 */
[----:B------:R-:W-:Y:S02]  /*26c0*/  SEL R46, R46, 0x2, P6 ;  /* 0x000000022e2e7807 */ /* 0x000fe40003000000 */
[----:B------:R-:W-:-:S04]  /*26d0*/  ISETP.NE.AND P6, PT, R71, RZ, PT ;  /* 0x000000ff4700720c */ /* 0x000fc80003fc5270 */
        /* <DEDUP_REMOVED lines=9> */
[----:B------:R-:W-:Y:S01]  /*2770*/  ISETP.NE.AND P6, PT, R43, RZ, PT ;  /* 0x000000ff2b00720c */ /* 0x000fe20003fc5270 */
[----:B------:R-:W0:Y:S03]  /*2780*/  S2UR UR5, SR_CgaCtaId ;  /* 0x00000000000579c3 */ /* 0x000e260000008800 */
[----:B------:R-:W-:Y:S02]  /*2790*/  SEL R8, R8, 0x2, P6 ;  /* 0x0000000208087807 */ /* 0x000fe40003000000 */
[----:B------:R-:W-:-:S04]  /*27a0*/  ISETP.NE.AND P6, PT, R45, RZ, PT ;  /* 0x000000ff2d00720c */ /* 0x000fc80003fc5270 */
[----:B------:R-:W-:Y:S02]  /*27b0*/  SEL R6, R6, 0x2, P6 ;  /* 0x0000000206067807 */ /* 0x000fe40003000000 */
[----:B------:R-:W-:Y:S02]  /*27c0*/  ISETP.NE.AND P6, PT, R54, RZ, PT ;  /* 0x000000ff3600720c */ /* 0x000fe40003fc5270 */
[----:B------:R-:W-:Y:S02]  /*27d0*/  ISETP.NE.AND P2, PT, R55, RZ, PT ;  /* 0x000000ff3700720c */ /* 0x000fe40003f45270 */
[----:B------:R-:W-:Y:S02]  /*27e0*/  SEL R7, R7, 0x2, P6 ;  /* 0x0000000207077807 */ /* 0x000fe40003000000 */
[----:B------:R-:W-:Y:S02]  /*27f0*/  ISETP.NE.AND P6, PT, R51, RZ, PT ;  /* 0x000000ff3300720c */ /* 0x000fe40003fc5270 */
[----:B------:R-:W-:-:S02]  /*2800*/  SEL R42, R9, 0x3, P2 ;  /* 0x00000003092a7807 */ /* 0x000fc40001000000 */
[----:B------:R-:W-:Y:S02]  /*2810*/  ISETP.NE.AND P2, PT, R58, RZ, PT ;  /* 0x000000ff3a00720c */ /* 0x000fe40003f45270 */
[----:B------:R-:W-:Y:S02]  /*2820*/  SEL R32, R32, 0x2, P6 ;  /* 0x0000000220207807 */ /* 0x000fe40003000000 */
[----:B------:R-:W-:Y:S02]  /*2830*/  ISETP.NE.AND P6, PT, R70, RZ, PT ;  /* 0x000000ff4600720c */ /* 0x000fe40003fc5270 */
[----:B------:R-:W-:Y:S02]  /*2840*/  ISETP.NE.AND P1, PT, R56, RZ, PT ;  /* 0x000000ff3800720c */ /* 0x000fe40003f25270 */
[----:B------:R-:W-:Y:S02]  /*2850*/  SEL R43, R10, 0x3, P2 ;  /* 0x000000030a2b7807 */ /* 0x000fe40001000000 */
[----:B------:R-:W-:-:S02]  /*2860*/  ISETP.NE.AND P2, PT, R62, RZ, PT ;  /* 0x000000ff3e00720c */ /* 0x000fc40003f45270 */
[----:B------:R-:W-:Y:S02]  /*2870*/  SEL R33, R33, 0x3, P6 ;  /* 0x0000000321217807 */ /* 0x000fe40003000000 */
[----:B------:R-:W-:Y:S02]  /*2880*/  ISETP.NE.AND P0, PT, R57, RZ, PT ;  /* 0x000000ff3900720c */ /* 0x000fe40003f05270 */
[----:B------:R-:W-:Y:S02]  /*2890*/  ISETP.NE.AND P6, PT, R48, RZ, PT ;  /* 0x000000ff3000720c */ /* 0x000fe40003fc5270 */
[----:B------:R-:W-:Y:S02]  /*28a0*/  SEL R41, R14, 0x3, P1 ;  /* 0x000000030e297807 */ /* 0x000fe40000800000 */
[----:B------:R-:W-:Y:S02]  /*28b0*/  ISETP.NE.AND P1, PT, R59, RZ, PT ;  /* 0x000000ff3b00720c */ /* 0x000fe40003f25270 */
[----:B------:R-:W-:Y:S01]  /*28c0*/  SEL R48, R8, 0x3, P2 ;  /* 0x0000000308307807 */ /* 0x000fe20001000000 */
[----:B------:R-:W-:Y:S01]  /*28d0*/  IMAD.SHL.U32 R8, R0, 0x10, RZ ;  /* 0x0000001000087824 */ /* 0x000fe200078e00ff */
[----:B------:R-:W-:Y:S01]  /*28e0*/  SEL R40, R46, 0x3, P0 ;  /* 0x000000032e287807 */ /* 0x000fe20000000000 */
[----:B------:R-:W-:Y:S01]  /*28f0*/  UMOV UR4, 0x400 ;  /* 0x0000040000047882 */ /* 0x000fe20000000000 */
[----:B------:R-:W-:Y:S01]  /*2900*/  SEL R46, R11, 0x3, P1 ;  /* 0x000000030b2e7807 */ /* 0x000fe20000800000 */
[----:B0-----:R-:W-:Y:S01]  /*2910*/  UPRMT UR4, UR5, 0x654, UR4 ;  /* 0x0000065405047896 */ /* 0x001fe20008000004 */
[----:B------:R-:W-:-:S02]  /*2920*/  ISETP.NE.AND P1, PT, R34, RZ, PT ;  /* 0x000000ff2200720c */ /* 0x000fc40003f25270 */
[----:B------:R-:W-:Y:S02]  /*2930*/  SHF.R.U32.HI R34, RZ, 0x2, R0 ;  /* 0x00000002ff227819 */ /* 0x000fe40000011600 */
[----:B------:R-:W-:Y:S01]  /*2940*/  LOP3.LUT R9, R8, 0xff0, RZ, 0xc0, !PT ;  /* 0x00000ff008097812 */ /* 0x000fe200078ec0ff */
[----:B------:R-:W-:Y:S01]  /*2950*/  IMAD.SHL.U32 R8, R0, 0x4, RZ ;  /* 0x0000000400087824 */ /* 0x000fe200078e00ff */
[----:B------:R-:W-:-:S03]  /*2960*/  SGXT.U32 R34, R34, 0x6 ;  /* 0x000000062222781a */ /* 0x000fc60000000000 */
[----:B------:R-:W-:Y:S01]  /*2970*/  VIADD R10, R9, UR4 ;  /* 0x00000004090a7c36 */ /* 0x000fe20008000000 */
[----:B------:R-:W-:Y:S02]  /*2980*/  ISETP.NE.AND P5, PT, R49, RZ, PT ;  /* 0x000000ff3100720c */ /* 0x000fe40003fa5270 */
[----:B------:R-:W-:Y:S01]  /*2990*/  ISETP.NE.AND P0, PT, R60, RZ, PT ;  /* 0x000000ff3c00720c */ /* 0x000fe20003f05270 */
[----:B------:R-:W-:Y:S01]  /*29a0*/  IMAD R49, R9, 0x4, R10 ;  /* 0x0000000409317824 */ /* 0x000fe200078e020a */
[----:B------:R-:W-:Y:S02]  /*29b0*/  PRMT R34, R34, 0x6540, R3 ;  /* 0x0000654022227816 */ /* 0x000fe40000000003 */
[----:B------:R-:W-:Y:S02]  /*29c0*/  LOP3.LUT R3, R8, 0x3fc, RZ, 0xc0, !PT ;  /* 0x000003fc08037812 */ /* 0x000fe400078ec0ff */
[----:B------:R-:W-:Y:S01]  /*29d0*/  SEL R45, R12, 0x3, P0 ;  /* 0x000000030c2d7807 */ /* 0x000fe20000000000 */
[----:B------:R-:W-:Y:S01]  /*29e0*/  STS.128 [R49+0x10], R24 ;  /* 0x0000101831007388 */ /* 0x000fe20000000c00 */
[----:B------:R-:W-:-:S02]  /*29f0*/  LOP3.LUT R10, R3, 0x400, RZ, 0xfc, !PT ;  /* 0x00000400030a7812 */ /* 0x000fc400078efcff */
[C---:B------:R-:W-:Y:S01]  /*2a00*/  LOP3.LUT R11, R3.reuse, 0x800, RZ, 0xfc, !PT ;  /* 0x00000800030b7812 */ /* 0x040fe200078efcff */
[----:B------:R-:W-:Y:S01]  /*2a10*/  STS.128 [R49+0x20], R20 ;  /* 0x0000201431007388 */ /* 0x000fe20000000c00 */
[----:B------:R-:W-:-:S03]  /*2a20*/  LOP3.LUT R12, R3, 0xc00, RZ, 0xfc, !PT ;  /* 0x00000c00030c7812 */ /* 0x000fc600078efcff */
[----:B------:R-:W-:Y:S01]  /*2a30*/  STS.128 [R49], R28 ;  /* 0x0000001c31007388 */ /* 0x000fe20000000c00 */
[----:B------:R-:W-:-:S03]  /*2a40*/  LOP3.LUT R9, R0, 0xfc, RZ, 0xc0, !PT ;  /* 0x000000fc00097812 */ /* 0x000fc600078ec0ff */
[----:B------:R0:W-:Y:S01]  /*2a50*/  STS.128 [R49+0x30], R16 ;  /* 0x0000301031007388 */ /* 0x0001e20000000c00 */
[----:B------:R-:W-:Y:S02]  /*2a60*/  LOP3.LUT R10, R10, 0x7f0, RZ, 0xc0, !PT ;  /* 0x000007f00a0a7812 */ /* 0x000fe400078ec0ff */
[----:B------:R-:W-:Y:S02]  /*2a70*/  LOP3.LUT R11, R11, 0xbf0, RZ, 0xc0, !PT ;  /* 0x00000bf00b0b7812 */ /* 0x000fe400078ec0ff */
[----:B------:R-:W-:Y:S02]  /*2a80*/  LOP3.LUT R13, R12, 0xff0, RZ, 0xc0, !PT ;  /* 0x00000ff00c0d7812 */ /* 0x000fe400078ec0ff */
[----:B------:R-:W-:Y:S02]  /*2a90*/  SHF.R.S32.HI R2, RZ, 0x1b, R2 ;  /* 0x0000001bff027819 */ /* 0x000fe40000011402 */
[----:B------:R-:W-:Y:S01]  /*2aa0*/  LOP3.LUT R0, R5, 0xc, R8, 0xf8, !PT ;  /* 0x0000000c05007812 */ /* 0x000fe200078ef808 */
[----:B------:R-:W-:Y:S01]  /*2ab0*/  VIADD R10, R10, UR4 ;  /* 0x000000040a0a7c36 */ /* 0x000fe20008000000 */
[----:B------:R-:W-:Y:S01]  /*2ac0*/  LEA R8, R9, UR4, 0x2 ;  /* 0x0000000409087c11 */ /* 0x000fe2000f8e10ff */
[----:B------:R-:W-:-:S02]  /*2ad0*/  VIADD R12, R11, UR4 ;  /* 0x000000040b0c7c36 */ /* 0x000fc40008000000 */
[----:B------:R-:W-:Y:S01]  /*2ae0*/  VIADD R14, R13, UR4 ;  /* 0x000000040d0e7c36 */ /* 0x000fe20008000000 */
[----:B------:R-:W-:Y:S01]  /*2af0*/  SGXT R2, R2, 0x1 ;  /* 0x000000010202781a */ /* 0x000fe20000000200 */
[C---:B------:R-:W-:Y:S01]  /*2b00*/  IMAD R9, R3.reuse, 0x4, R8 ;  /* 0x0000000403097824 */ /* 0x040fe200078e0208 */
[----:B------:R-:W-:Y:S01]  /*2b10*/  ISETP.NE.AND P2, PT, R44, RZ, PT ;  /* 0x000000ff2c00720c */ /* 0x000fe20003f45270 */
[----:B------:R-:W-:Y:S01]  /*2b20*/  IMAD R13, R3, 0x4, R10 ;  /* 0x00000004030d7824 */ /* 0x000fe200078e020a */
[----:B------:R-:W-:Y:S01]  /*2b30*/  ISETP.NE.AND P3, PT, R53, RZ, PT ;  /* 0x000000ff3500720c */ /* 0x000fe20003f65270 */
[C---:B------:R-:W-:Y:S01]  /*2b40*/  IMAD R50, R3.reuse, 0x4, R12 ;  /* 0x0000000403327824 */ /* 0x040fe200078e020c */
[----:B------:R-:W-:Y:S01]  /*2b50*/  BAR.SYNC.DEFER_BLOCKING 0x0 ;  /* 0x0000000000007b1d */ /* 0x000fe20000010000 */
[----:B------:R-:W-:Y:S01]  /*2b60*/  IMAD R51, R3, 0x4, R14 ;  /* 0x0000000403337824 */ /* 0x000fe200078e020e */
[----:B------:R-:W-:Y:S02]  /*2b70*/  SHF.R.S32.HI R3, RZ, 0x1f, R0 ;  /* 0x0000001fff037819 */ /* 0x000fe40000011400 */
[----:B------:R-:W-:-:S02]  /*2b80*/  LEA.HI R2, R2, R5, RZ, 0x6 ;  /* 0x0000000502027211 */ /* 0x000fc400078f30ff */
[----:B------:R-:W-:Y:S01]  /*2b90*/  LEA.HI R3, R3, R0, RZ, 0x6 ;  /* 0x0000000003037211 */ /* 0x000fe200078f30ff */
[----:B------:R-:W-:Y:S02]  /*2ba0*/  ULDC.64 UR4, c[0x0][0x220] ;  /* 0x0000880000047ab9 */ /* 0x000fe40000000a00 */
[----:B------:R-:W-:Y:S02]  /*2bb0*/  IMAD.SHL.U32 R8, R2, 0x400, RZ ;  /* 0x0000040002087824 */ /* 0x000fe400078e00ff */
[----:B------:R-:W-:-:S03]  /*2bc0*/  IMAD.SHL.U32 R12, R3, 0x400, RZ ;  /* 0x00000400030c7824 */ /* 0x000fc600078e00ff */
[----:B------:R-:W-:Y:S02]  /*2bd0*/  LOP3.LUT R47, R8, 0xffff0000, RZ, 0xc0, !PT ;  /* 0xffff0000082f7812 */ /* 0x000fe400078ec0ff */
[----:B------:R-:W-:Y:S02]  /*2be0*/  LOP3.LUT R44, R12, 0xffff0000, RZ, 0xc0, !PT ;  /* 0xffff00000c2c7812 */ /* 0x000fe400078ec0ff */
[----:B------:R-:W-:Y:S01]  /*2bf0*/  LOP3.LUT R2, R2, 0xffffffc0, RZ, 0xc0, !PT ;  /* 0xffffffc002027812 */ /* 0x000fe200078ec0ff */
[----:B------:R-:W1:Y:S01]  /*2c00*/  LDS.128 R8, [R9] ;  /* 0x0000000009087984 */ /* 0x000e620000000c00 */
[----:B------:R-:W-:-:S03]  /*2c10*/  LOP3.LUT R3, R3, 0xffffffc0, RZ, 0xc0, !PT ;  /* 0xffffffc003037812 */ /* 0x000fc600078ec0ff */
[----:B------:R-:W2:Y:S04]  /*2c20*/  LDS.128 R12, [R13+0x1000] ;  /* 0x001000000d0c7984 */ /* 0x000ea80000000c00 */
[----:B------:R-:W3:Y:S04]  /*2c30*/  LDS.128 R20, [R50+0x2000] ;  /* 0x0020000032147984 */ /* 0x000ee80000000c00 */
[----:B------:R-:W4:Y:S01]  /*2c40*/  LDS.128 R24, [R51+0x3000] ;  /* 0x0030000033187984 */ /* 0x000f220000000c00 */
[----:B------:R-:W-:Y:S02]  /*2c50*/  IADD3 R47, R47, R5, -R2 ;  /* 0x000000052f2f7210 */ /* 0x000fe40007ffe802 */
[----:B0-----:R-:W-:-:S02]  /*2c60*/  IADD3 R19, R44, R0, -R3 ;  /* 0x000000002c137210 */ /* 0x001fc40007ffe803 */
[----:B------:R-:W0:Y:S01]  /*2c70*/  LDC.64 R2, c[0x0][0x218] ;  /* 0x00008600ff027b82 */ /* 0x000e220000000a00 */
[----:B------:R-:W-:Y:S02]  /*2c80*/  ISETP.NE.AND P4, PT, R52, RZ, PT ;  /* 0x000000ff3400720c */ /* 0x000fe40003f85270 */
[----:B------:R-:W-:Y:S02]  /*2c90*/  SEL R5, RZ, 0x1, !P1 ;  /* 0x00000001ff057807 */ /* 0x000fe40004800000 */
[----:B------:R-:W-:Y:S01]  /*2ca0*/  ISETP.GE.AND P0, PT, R0, 0x100, PT ;  /* 0x000001000000780c */ /* 0x000fe20003f06270 */
[----:B------:R-:W-:Y:S01]  /*2cb0*/  IMAD R28, R4, 0x40, R47 ;  /* 0x00000040041c7824 */ /* 0x000fe200078e022f */
[----:B------:R-:W-:Y:S02]  /*2cc0*/  SEL R39, R39, 0x3, P3 ;  /* 0x0000000327277807 */ /* 0x000fe40001800000 */
[----:B------:R-:W-:Y:S02]  /*2cd0*/  SEL R38, R61, 0x3, P4 ;  /* 0x000000033d267807 */ /* 0x000fe40002000000 */
[----:B------:R-:W-:-:S02]  /*2ce0*/  ISETP.NE.AND P3, PT, R63, RZ, PT ;  /* 0x000000ff3f00720c */ /* 0x000fc40003f65270 */
[----:B------:R-:W-:Y:S02]  /*2cf0*/  SEL R16, R5, 0x2, P2 ;  /* 0x0000000205107807 */ /* 0x000fe40001000000 */
[C---:B------:R-:W-:Y:S02]  /*2d00*/  LOP3.LUT R0, R34.reuse, 0x40, RZ, 0xfc, !PT ;  /* 0x0000004022007812 */ /* 0x040fe400078efcff */
[----:B------:R-:W-:Y:S02]  /*2d10*/  ISETP.NE.AND P4, PT, R65, RZ, PT ;  /* 0x000000ff4100720c */ /* 0x000fe40003f85270 */
[C---:B------:R-:W-:Y:S02]  /*2d20*/  ISETP.LT.AND P1, PT, R34.reuse, 0x400, !P0 ;  /* 0x000004002200780c */ /* 0x040fe40004721270 */
[----:B------:R-:W-:Y:S02]  /*2d30*/  LOP3.LUT R4, R34, 0x80, RZ, 0xfc, !PT ;  /* 0x0000008022047812 */ /* 0x000fe400078efcff */
[----:B------:R-:W-:-:S02]  /*2d40*/  SEL R36, R36, 0x3, P6 ;  /* 0x0000000324247807 */ /* 0x000fc40003000000 */
[----:B------:R-:W-:Y:S02]  /*2d50*/  SEL R35, R35, 0x3, P5 ;  /* 0x0000000323237807 */ /* 0x000fe40002800000 */
[C---:B------:R-:W-:Y:S02]  /*2d60*/  LOP3.LUT R5, R34.reuse, 0xc0, RZ, 0xfc, !PT ;  /* 0x000000c022057812 */ /* 0x040fe400078efcff */
[----:B------:R-:W-:Y:S02]  /*2d70*/  ISETP.NE.AND P6, PT, R69, RZ, PT ;  /* 0x000000ff4500720c */ /* 0x000fe40003fc5270 */
[----:B------:R-:W-:Y:S01]  /*2d80*/  ISETP.NE.AND P5, PT, R67, RZ, PT ;  /* 0x000000ff4300720c */ /* 0x000fe20003fa5270 */
[----:B------:R-:W-:Y:S01]  /*2d90*/  IMAD R31, R34, 0x40, R19 ;  /* 0x00000040221f7824 */ /* 0x000fe200078e0213 */
[----:B------:R-:W-:Y:S02]  /*2da0*/  SEL R16, R16, 0x3, P3 ;  /* 0x0000000310107807 */ /* 0x000fe40001800000 */
[----:B------:R-:W-:-:S02]  /*2db0*/  ISETP.LT.AND P2, PT, R0, 0x400, !P0 ;  /* 0x000004000000780c */ /* 0x000fc40004741270 */
[----:B------:R-:W-:Y:S02]  /*2dc0*/  SEL R17, R6, 0x3, P4 ;  /* 0x0000000306117807 */ /* 0x000fe40002000000 */
[C---:B------:R-:W-:Y:S01]  /*2dd0*/  ISETP.LT.AND P3, PT, R4.reuse, 0x400, !P0 ;  /* 0x000004000400780c */ /* 0x040fe20004761270 */
[--C-:B------:R-:W-:Y:S01]  /*2de0*/  IMAD R47, R4, 0x40, R19.reuse ;  /* 0x00000040042f7824 */ /* 0x100fe200078e0213 */
[----:B------:R-:W-:Y:S01]  /*2df0*/  ISETP.NE.AND P4, PT, R37, RZ, PT ;  /* 0x000000ff2500720c */ /* 0x000fe20003f85270 */
[--C-:B------:R-:W-:Y:S01]  /*2e00*/  IMAD R37, R0, 0x40, R19.reuse ;  /* 0x0000004000257824 */ /* 0x100fe200078e0213 */
[C---:B------:R-:W-:Y:S01]  /*2e10*/  ISETP.LT.AND P0, PT, R5.reuse, 0x400, !P0 ;  /* 0x000004000500780c */ /* 0x040fe20004701270 */
[----:B------:R-:W-:Y:S01]  /*2e20*/  IMAD R19, R5, 0x40, R19 ;  /* 0x0000004005137824 */ /* 0x000fe200078e0213 */
[----:B------:R-:W-:Y:S02]  /*2e30*/  SEL R7, R7, 0x3, P5 ;  /* 0x0000000307077807 */ /* 0x000fe40002800000 */
[----:B------:R-:W-:Y:S01]  /*2e40*/  SEL R32, R32, 0x3, P6 ;  /* 0x0000000320207807 */ /* 0x000fe20003000000 */
[----:B0-----:R-:W-:Y:S01]  /*2e50*/  IMAD.WIDE R4, R31, 0x4, R2 ;  /* 0x000000041f047825 */ /* 0x001fe200078e0202 */
[----:B------:R-:W-:-:S02]  /*2e60*/  PRMT R0, R16, 0x3340, R17 ;  /* 0x0000334010007816 */ /* 0x000fc40000000011 */
[----:B------:R-:W-:Y:S01]  /*2e70*/  PRMT R29, R7, 0x3340, R32 ;  /* 0x00003340071d7816 */ /* 0x000fe20000000020 */
[--C-:B------:R-:W-:Y:S01]  /*2e80*/  IMAD.WIDE R6, R37, 0x4, R2.reuse ;  /* 0x0000000425067825 */ /* 0x100fe200078e0202 */
[----:B-1----:R0:W-:Y:S01]  /*2e90*/  @P1 STG.E.128 desc[UR6][R4.64], R8 ;  /* 0x0000000804001986 */ /* 0x0021e2000c101d06 */
[----:B------:R-:W-:Y:S02]  /*2ea0*/  IADD3 R18, P1, R28, UR4, RZ ;  /* 0x000000041c127c10 */ /* 0x000fe4000ff3e0ff */
[----:B------:R-:W-:Y:S01]  /*2eb0*/  IMAD.WIDE R16, R47, 0x4, R2 ;  /* 0x000000042f107825 */ /* 0x000fe200078e0202 */
[----:B------:R-:W-:-:S03]  /*2ec0*/  PRMT R39, R39, 0x3340, R40 ;  /* 0x0000334027277816 */ /* 0x000fc60000000028 */
[----:B------:R-:W-:Y:S01]  /*2ed0*/  IMAD.WIDE R2, R19, 0x4, R2 ;  /* 0x0000000413027825 */ /* 0x000fe200078e0202 */
[----:B------:R-:W-:Y:S01]  /*2ee0*/  PRMT R42, R41, 0x3340, R42 ;  /* 0x00003340292a7816 */ /* 0x000fe2000000002a */
[----:B--2---:R0:W-:Y:S01]  /*2ef0*/  @P2 STG.E.128 desc[UR6][R6.64], R12 ;  /* 0x0000000c06002986 */ /* 0x0041e2000c101d06 */
[----:B------:R-:W-:Y:S02]  /*2f00*/  PRMT R43, R43, 0x3340, R46 ;  /* 0x000033402b2b7816 */ /* 0x000fe4000000002e */
[----:B------:R-:W-:Y:S01]  /*2f10*/  PRMT R48, R45, 0x3340, R48 ;  /* 0x000033402d307816 */ /* 0x000fe20000000030 */
[----:B---3--:R0:W-:Y:S01]  /*2f20*/  @P3 STG.E.128 desc[UR6][R16.64], R20 ;  /* 0x0000001410003986 */ /* 0x0081e2000c101d06 */
[----:B------:R-:W-:Y:S02]  /*2f30*/  PRMT R38, R35, 0x3340, R38 ;  /* 0x0000334023267816 */ /* 0x000fe40000000026 */
[----:B------:R-:W-:Y:S01]  /*2f40*/  PRMT R33, R33, 0x3340, R36 ;  /* 0x0000334021217816 */ /* 0x000fe20000000024 */
[----:B----4-:R0:W-:Y:S01]  /*2f50*/  @P0 STG.E.128 desc[UR6][R2.64], R24 ;  /* 0x0000001802000986 */ /* 0x0101e2000c101d06 */
[----:B------:R-:W-:-:S02]  /*2f60*/  LEA.HI.X.SX32 R19, R28, UR5, 0x1, P1 ;  /* 0x000000051c137c11 */ /* 0x000fc400088f0eff */
[----:B------:R-:W-:Y:S02]  /*2f70*/  PRMT R41, R39, 0x5410, R42 ;  /* 0x0000541027297816 */ /* 0x000fe4000000002a */
[----:B------:R-:W-:Y:S02]  /*2f80*/  PRMT R42, R43, 0x5410, R48 ;  /* 0x000054102b2a7816 */ /* 0x000fe40000000030 */
[----:B------:R-:W-:Y:S02]  /*2f90*/  PRMT R40, R33, 0x5410, R38 ;  /* 0x0000541021287816 */ /* 0x000fe40000000026 */
[----:B------:R-:W-:Y:S01]  /*2fa0*/  PRMT R43, R0, 0x5410, R29 ;  /* 0x00005410002b7816 */ /* 0x000fe2000000001d */
[----:B0-----:R-:W-:Y:S06]  /*2fb0*/  @!P4 EXIT ;  /* 0x000000000000c94d */ /* 0x001fec0003800000 */
[----:B------:R-:W-:Y:S01]  /*2fc0*/  STG.E.128 desc[UR6][R18.64], R40 ;  /* 0x0000002812007986 */ /* 0x000fe2000c101d06 */
[----:B------:R-:W-:Y:S05]  /*2fd0*/  EXIT ;  /* 0x000000000000794d */ /* 0x000fea0003800000 */
.L_x_0:
[----:B------:R-:W-:-:S00]  /*2fe0*/  BRA `(.L_x_0) ;  /* 0xfffffffc00fc7947 */ /* 0x000fc0000383ffff */
[----:B------:R-:W-:-:S00]  /*2ff0*/  NOP ;  /* 0x0000000000007918 */ /* 0x000fc00000000000 */
        /* <DEDUP_REMOVED lines=8> */
.L_x_1:


//--------------------- .nv.shared.triton_poi_fused_max_pool2d_with_indices_11 --------------------------
	.section	.nv.shared.triton_poi_fused_max_pool2d_with_indices_11,"aw",@nobits
	.sectionflags	@""
	.align	16
	.zero		1024


//--------------------- .nv.constant0.triton_poi_fused_max_pool2d_with_indices_11 --------------------------
	.section	.nv.constant0.triton_poi_fused_max_pool2d_with_indices_11,"a",@progbits
	.sectionflags	@""
	.align	4
.nv.constant0.triton_poi_fused_max_pool2d_with_indices_11:
	.zero		560
